//
// Generated by NVIDIA NVVM Compiler
//
// Compiler Build ID: CL-36424714
// Cuda compilation tools, release 13.0, V13.0.88
// Based on NVVM 20.0.0
//

.version 9.0
.target sm_100
.address_size 64

	// .globl	_Z17simpleConvolutionPdS_S_
// _ZZ16tiledConvolutionPdS_S_E8I_shared has been demoted

.visible .entry _Z17simpleConvolutionPdS_S_(
	.param .u64 .ptr .align 1 _Z17simpleConvolutionPdS_S__param_0,
	.param .u64 .ptr .align 1 _Z17simpleConvolutionPdS_S__param_1,
	.param .u64 .ptr .align 1 _Z17simpleConvolutionPdS_S__param_2
)
{
	.reg .pred 	%p<2>;
	.reg .b32 	%r<20>;
	.reg .b64 	%rd<17>;
	.reg .b64 	%fd<82>;

	ld.param.u64 	%rd1, [_Z17simpleConvolutionPdS_S__param_0];
	ld.param.u64 	%rd2, [_Z17simpleConvolutionPdS_S__param_1];
	ld.param.u64 	%rd3, [_Z17simpleConvolutionPdS_S__param_2];
	mov.u32 	%r3, %tid.x;
	mov.u32 	%r4, %ntid.x;
	mov.u32 	%r5, %ctaid.y;
	mad.lo.s32 	%r1, %r4, %r5, %r3;
	mov.u32 	%r6, %tid.y;
	mov.u32 	%r7, %ntid.y;
	mov.u32 	%r8, %ctaid.z;
	mad.lo.s32 	%r9, %r7, %r8, %r6;
	max.u32 	%r10, %r1, %r9;
	setp.gt.u32 	%p1, %r10, 1023;
	@%p1 bra 	$L__BB0_2;
	mov.u32 	%r11, %ctaid.x;
	cvta.to.global.u64 	%rd4, %rd3;
	cvta.to.global.u64 	%rd5, %rd2;
	cvta.to.global.u64 	%rd6, %rd1;
	mul.lo.s32 	%r12, %r11, 27;
	mad.lo.s32 	%r13, %r1, 1026, %r9;
	mul.wide.u32 	%rd7, %r12, 8;
	add.s64 	%rd8, %rd5, %rd7;
	ld.global.f64 	%fd1, [%rd8+64];
	mul.wide.u32 	%rd9, %r13, 8;
	add.s64 	%rd10, %rd6, %rd9;
	ld.global.f64 	%fd2, [%rd10];
	fma.rn.f64 	%fd3, %fd1, %fd2, 0d0000000000000000;
	ld.global.f64 	%fd4, [%rd8+56];
	ld.global.f64 	%fd5, [%rd10+8];
	fma.rn.f64 	%fd6, %fd4, %fd5, %fd3;
	ld.global.f64 	%fd7, [%rd8+48];
	ld.global.f64 	%fd8, [%rd10+16];
	fma.rn.f64 	%fd9, %fd7, %fd8, %fd6;
	ld.global.f64 	%fd10, [%rd8+40];
	ld.global.f64 	%fd11, [%rd10+8208];
	fma.rn.f64 	%fd12, %fd10, %fd11, %fd9;
	ld.global.f64 	%fd13, [%rd8+32];
	ld.global.f64 	%fd14, [%rd10+8216];
	fma.rn.f64 	%fd15, %fd13, %fd14, %fd12;
	ld.global.f64 	%fd16, [%rd8+24];
	ld.global.f64 	%fd17, [%rd10+8224];
	fma.rn.f64 	%fd18, %fd16, %fd17, %fd15;
	ld.global.f64 	%fd19, [%rd8+16];
	ld.global.f64 	%fd20, [%rd10+16416];
	fma.rn.f64 	%fd21, %fd19, %fd20, %fd18;
	ld.global.f64 	%fd22, [%rd8+8];
	ld.global.f64 	%fd23, [%rd10+16424];
	fma.rn.f64 	%fd24, %fd22, %fd23, %fd21;
	ld.global.f64 	%fd25, [%rd8];
	ld.global.f64 	%fd26, [%rd10+16432];
	fma.rn.f64 	%fd27, %fd25, %fd26, %fd24;
	ld.global.f64 	%fd28, [%rd8+136];
	ld.global.f64 	%fd29, [%rd10+8421408];
	fma.rn.f64 	%fd30, %fd28, %fd29, %fd27;
	ld.global.f64 	%fd31, [%rd8+128];
	ld.global.f64 	%fd32, [%rd10+8421416];
	fma.rn.f64 	%fd33, %fd31, %fd32, %fd30;
	ld.global.f64 	%fd34, [%rd8+120];
	ld.global.f64 	%fd35, [%rd10+8421424];
	fma.rn.f64 	%fd36, %fd34, %fd35, %fd33;
	ld.global.f64 	%fd37, [%rd8+112];
	add.s32 	%r14, %r13, 1026;
	mul.wide.u32 	%rd11, %r14, 8;
	add.s64 	%rd12, %rd6, %rd11;
	ld.global.f64 	%fd38, [%rd12+8421408];
	fma.rn.f64 	%fd39, %fd37, %fd38, %fd36;
	ld.global.f64 	%fd40, [%rd8+104];
	ld.global.f64 	%fd41, [%rd12+8421416];
	fma.rn.f64 	%fd42, %fd40, %fd41, %fd39;
	ld.global.f64 	%fd43, [%rd8+96];
	ld.global.f64 	%fd44, [%rd12+8421424];
	fma.rn.f64 	%fd45, %fd43, %fd44, %fd42;
	ld.global.f64 	%fd46, [%rd8+88];
	add.s32 	%r15, %r13, 2052;
	mul.wide.u32 	%rd13, %r15, 8;
	add.s64 	%rd14, %rd6, %rd13;
	ld.global.f64 	%fd47, [%rd14+8421408];
	fma.rn.f64 	%fd48, %fd46, %fd47, %fd45;
	ld.global.f64 	%fd49, [%rd8+80];
	ld.global.f64 	%fd50, [%rd14+8421416];
	fma.rn.f64 	%fd51, %fd49, %fd50, %fd48;
	ld.global.f64 	%fd52, [%rd8+72];
	ld.global.f64 	%fd53, [%rd14+8421424];
	fma.rn.f64 	%fd54, %fd52, %fd53, %fd51;
	ld.global.f64 	%fd55, [%rd8+208];
	ld.global.f64 	%fd56, [%rd10+16842816];
	fma.rn.f64 	%fd57, %fd55, %fd56, %fd54;
	ld.global.f64 	%fd58, [%rd8+200];
	ld.global.f64 	%fd59, [%rd10+16842824];
	fma.rn.f64 	%fd60, %fd58, %fd59, %fd57;
	ld.global.f64 	%fd61, [%rd8+192];
	ld.global.f64 	%fd62, [%rd10+16842832];
	fma.rn.f64 	%fd63, %fd61, %fd62, %fd60;
	ld.global.f64 	%fd64, [%rd8+184];
	ld.global.f64 	%fd65, [%rd12+16842816];
	fma.rn.f64 	%fd66, %fd64, %fd65, %fd63;
	ld.global.f64 	%fd67, [%rd8+176];
	ld.global.f64 	%fd68, [%rd12+16842824];
	fma.rn.f64 	%fd69, %fd67, %fd68, %fd66;
	ld.global.f64 	%fd70, [%rd8+168];
	ld.global.f64 	%fd71, [%rd12+16842832];
	fma.rn.f64 	%fd72, %fd70, %fd71, %fd69;
	ld.global.f64 	%fd73, [%rd8+160];
	ld.global.f64 	%fd74, [%rd14+16842816];
	fma.rn.f64 	%fd75, %fd73, %fd74, %fd72;
	ld.global.f64 	%fd76, [%rd8+152];
	ld.global.f64 	%fd77, [%rd14+16842824];
	fma.rn.f64 	%fd78, %fd76, %fd77, %fd75;
	ld.global.f64 	%fd79, [%rd8+144];
	ld.global.f64 	%fd80, [%rd14+16842832];
	fma.rn.f64 	%fd81, %fd79, %fd80, %fd78;
	shl.b32 	%r16, %r11, 20;
	shl.b32 	%r17, %r1, 10;
	add.s32 	%r18, %r9, %r16;
	add.s32 	%r19, %r18, %r17;
	mul.wide.u32 	%rd15, %r19, 8;
	add.s64 	%rd16, %rd4, %rd15;
	st.global.f64 	[%rd16], %fd81;
$L__BB0_2:
	ret;

}
	// .globl	_Z16tiledConvolutionPdS_S_
.visible .entry _Z16tiledConvolutionPdS_S_(
	.param .u64 .ptr .align 1 _Z16tiledConvolutionPdS_S__param_0,
	.param .u64 .ptr .align 1 _Z16tiledConvolutionPdS_S__param_1,
	.param .u64 .ptr .align 1 _Z16tiledConvolutionPdS_S__param_2
)
{
	.reg .pred 	%p<29>;
	.reg .b32 	%r<54>;
	.reg .b64 	%rd<61>;
	.reg .b64 	%fd<109>;
	// demoted variable
	.shared .align 8 .b8 _ZZ16tiledConvolutionPdS_S_E8I_shared[7776];
	ld.param.u64 	%rd8, [_Z16tiledConvolutionPdS_S__param_0];
	ld.param.u64 	%rd6, [_Z16tiledConvolutionPdS_S__param_1];
	ld.param.u64 	%rd7, [_Z16tiledConvolutionPdS_S__param_2];
	cvta.to.global.u64 	%rd1, %rd8;
	mov.u32 	%r1, %tid.x;
	mov.u32 	%r2, %tid.y;
	mov.u32 	%r12, %ctaid.y;
	shl.b32 	%r13, %r12, 4;
	mov.u32 	%r14, %ctaid.z;
	shl.b32 	%r3, %r14, 4;
	add.s32 	%r4, %r13, %r1;
	add.s32 	%r15, %r2, %r3;
	add.s32 	%r5, %r15, -1;
	add.s32 	%r6, %r4, -1;
	mov.u32 	%r17, _ZZ16tiledConvolutionPdS_S_E8I_shared;
	mad.lo.s32 	%r18, %r1, 144, %r17;
	mul.lo.s32 	%r7, %r4, 1026;
	add.s32 	%r8, %r7, -1026;
	max.u32 	%r19, %r6, %r5;
	setp.lt.u32 	%p1, %r19, 1024;
	setp.gt.u32 	%p7, %r19, 1023;
	shl.b32 	%r20, %r2, 3;
	add.s32 	%r9, %r18, %r20;
	@%p7 bra 	$L__BB1_2;
	add.s32 	%r21, %r8, %r5;
	mul.wide.u32 	%rd10, %r21, 8;
	add.s64 	%rd11, %rd1, %rd10;
	ld.global.f64 	%fd1, [%rd11];
	st.shared.f64 	[%r9], %fd1;
	bra.uni 	$L__BB1_3;
$L__BB1_2:
	mov.b64 	%rd9, 0;
	st.shared.u64 	[%r9], %rd9;
$L__BB1_3:
	max.u32 	%r23, %r6, %r15;
	setp.lt.u32 	%p8, %r23, 1024;
	@%p8 bra 	$L__BB1_5;
	mov.b64 	%rd12, 0;
	st.shared.u64 	[%r9+8], %rd12;
	bra.uni 	$L__BB1_6;
$L__BB1_5:
	add.s32 	%r24, %r8, %r15;
	mul.wide.u32 	%rd13, %r24, 8;
	add.s64 	%rd14, %rd1, %rd13;
	ld.global.f64 	%fd2, [%rd14];
	st.shared.f64 	[%r9+8], %fd2;
$L__BB1_6:
	add.s32 	%r11, %r5, 2;
	max.u32 	%r25, %r6, %r11;
	setp.lt.u32 	%p2, %r25, 1024;
	@%p2 bra 	$L__BB1_8;
	mov.b64 	%rd15, 0;
	st.shared.u64 	[%r9+16], %rd15;
	bra.uni 	$L__BB1_9;
$L__BB1_8:
	add.s32 	%r26, %r8, %r11;
	mul.wide.u32 	%rd16, %r26, 8;
	add.s64 	%rd17, %rd1, %rd16;
	ld.global.f64 	%fd3, [%rd17];
	st.shared.f64 	[%r9+16], %fd3;
$L__BB1_9:
	max.u32 	%r27, %r4, %r5;
	setp.lt.u32 	%p9, %r27, 1024;
	@%p9 bra 	$L__BB1_11;
	mov.b64 	%rd18, 0;
	st.shared.u64 	[%r9+144], %rd18;
	bra.uni 	$L__BB1_12;
$L__BB1_11:
	add.s32 	%r28, %r7, %r5;
	mul.wide.u32 	%rd19, %r28, 8;
	add.s64 	%rd20, %rd1, %rd19;
	ld.global.f64 	%fd4, [%rd20];
	st.shared.f64 	[%r9+144], %fd4;
$L__BB1_12:
	max.u32 	%r29, %r4, %r15;
	setp.lt.u32 	%p10, %r29, 1024;
	@%p10 bra 	$L__BB1_14;
	mov.b64 	%rd21, 0;
	st.shared.u64 	[%r9+152], %rd21;
	bra.uni 	$L__BB1_15;
$L__BB1_14:
	add.s32 	%r30, %r7, %r15;
	mul.wide.u32 	%rd22, %r30, 8;
	add.s64 	%rd23, %rd1, %rd22;
	ld.global.f64 	%fd5, [%rd23];
	st.shared.f64 	[%r9+152], %fd5;
$L__BB1_15:
	max.u32 	%r31, %r4, %r11;
	setp.lt.u32 	%p3, %r31, 1024;
	@%p3 bra 	$L__BB1_17;
	mov.b64 	%rd24, 0;
	st.shared.u64 	[%r9+160], %rd24;
	bra.uni 	$L__BB1_18;
$L__BB1_17:
	add.s32 	%r32, %r7, %r11;
	mul.wide.u32 	%rd25, %r32, 8;
	add.s64 	%rd26, %rd1, %rd25;
	ld.global.f64 	%fd6, [%rd26];
	st.shared.f64 	[%r9+160], %fd6;
$L__BB1_18:
	setp.lt.u32 	%p11, %r5, 1024;
	setp.lt.u32 	%p12, %r4, 1023;
	and.pred  	%p4, %p12, %p11;
	cvt.u64.u32 	%rd27, %r5;
	cvt.u64.u32 	%rd2, %r7;
	add.s64 	%rd28, %rd2, %rd27;
	shl.b64 	%rd29, %rd28, 3;
	add.s64 	%rd3, %rd1, %rd29;
	@%p4 bra 	$L__BB1_20;
	mov.b64 	%rd30, 0;
	st.shared.u64 	[%r9+288], %rd30;
	bra.uni 	$L__BB1_21;
$L__BB1_20:
	ld.global.f64 	%fd7, [%rd3+8208];
	st.shared.f64 	[%r9+288], %fd7;
$L__BB1_21:
	setp.lt.u32 	%p13, %r4, 1023;
	setp.lt.u32 	%p14, %r15, 1024;
	and.pred  	%p15, %p13, %p14;
	add.s32 	%r33, %r7, %r15;
	mul.wide.u32 	%rd31, %r33, 8;
	add.s64 	%rd4, %rd1, %rd31;
	@%p15 bra 	$L__BB1_23;
	mov.b64 	%rd32, 0;
	st.shared.u64 	[%r9+296], %rd32;
	bra.uni 	$L__BB1_24;
$L__BB1_23:
	ld.global.f64 	%fd8, [%rd4+8208];
	st.shared.f64 	[%r9+296], %fd8;
$L__BB1_24:
	setp.lt.u32 	%p16, %r4, 1023;
	setp.lt.u32 	%p17, %r11, 1024;
	and.pred  	%p5, %p16, %p17;
	cvt.u64.u32 	%rd33, %r11;
	add.s64 	%rd34, %rd2, %rd33;
	shl.b64 	%rd35, %rd34, 3;
	add.s64 	%rd5, %rd1, %rd35;
	@%p5 bra 	$L__BB1_26;
	mov.b64 	%rd36, 0;
	st.shared.u64 	[%r9+304], %rd36;
	bra.uni 	$L__BB1_27;
$L__BB1_26:
	ld.global.f64 	%fd9, [%rd5+8208];
	st.shared.f64 	[%r9+304], %fd9;
$L__BB1_27:
	@%p1 bra 	$L__BB1_29;
	mov.b64 	%rd37, 0;
	st.shared.u64 	[%r9+2592], %rd37;
	bra.uni 	$L__BB1_30;
$L__BB1_29:
	ld.global.f64 	%fd10, [%rd3+8413200];
	st.shared.f64 	[%r9+2592], %fd10;
$L__BB1_30:
	setp.lt.u32 	%p18, %r23, 1024;
	@%p18 bra 	$L__BB1_32;
	mov.b64 	%rd38, 0;
	st.shared.u64 	[%r9+2600], %rd38;
	bra.uni 	$L__BB1_33;
$L__BB1_32:
	ld.global.f64 	%fd11, [%rd4+8413200];
	st.shared.f64 	[%r9+2600], %fd11;
$L__BB1_33:
	@%p2 bra 	$L__BB1_35;
	mov.b64 	%rd39, 0;
	st.shared.u64 	[%r9+2608], %rd39;
	bra.uni 	$L__BB1_36;
$L__BB1_35:
	ld.global.f64 	%fd12, [%rd5+8413200];
	st.shared.f64 	[%r9+2608], %fd12;
$L__BB1_36:
	setp.lt.u32 	%p6, %r27, 1024;
	@%p6 bra 	$L__BB1_38;
	mov.b64 	%rd40, 0;
	st.shared.u64 	[%r9+2736], %rd40;
	bra.uni 	$L__BB1_39;
$L__BB1_38:
	ld.global.f64 	%fd13, [%rd3+8421408];
	st.shared.f64 	[%r9+2736], %fd13;
$L__BB1_39:
	setp.lt.u32 	%p19, %r29, 1024;
	@%p19 bra 	$L__BB1_41;
	mov.b64 	%rd41, 0;
	st.shared.u64 	[%r9+2744], %rd41;
	bra.uni 	$L__BB1_42;
$L__BB1_41:
	ld.global.f64 	%fd14, [%rd4+8421408];
	st.shared.f64 	[%r9+2744], %fd14;
$L__BB1_42:
	@%p3 bra 	$L__BB1_44;
	mov.b64 	%rd42, 0;
	st.shared.u64 	[%r9+2752], %rd42;
	bra.uni 	$L__BB1_45;
$L__BB1_44:
	ld.global.f64 	%fd15, [%rd5+8421408];
	st.shared.f64 	[%r9+2752], %fd15;
$L__BB1_45:
	@%p4 bra 	$L__BB1_47;
	mov.b64 	%rd43, 0;
	st.shared.u64 	[%r9+2880], %rd43;
	bra.uni 	$L__BB1_48;
$L__BB1_47:
	ld.global.f64 	%fd16, [%rd3+8429616];
	st.shared.f64 	[%r9+2880], %fd16;
$L__BB1_48:
	setp.lt.u32 	%p20, %r4, 1023;
	setp.lt.u32 	%p21, %r15, 1024;
	and.pred  	%p22, %p20, %p21;
	@%p22 bra 	$L__BB1_50;
	mov.b64 	%rd44, 0;
	st.shared.u64 	[%r9+2888], %rd44;
	bra.uni 	$L__BB1_51;
$L__BB1_50:
	ld.global.f64 	%fd17, [%rd4+8429616];
	st.shared.f64 	[%r9+2888], %fd17;
$L__BB1_51:
	@%p5 bra 	$L__BB1_53;
	mov.b64 	%rd45, 0;
	st.shared.u64 	[%r9+2896], %rd45;
	bra.uni 	$L__BB1_54;
$L__BB1_53:
	ld.global.f64 	%fd18, [%rd5+8429616];
	st.shared.f64 	[%r9+2896], %fd18;
$L__BB1_54:
	@%p1 bra 	$L__BB1_56;
	mov.b64 	%rd46, 0;
	st.shared.u64 	[%r9+5184], %rd46;
	bra.uni 	$L__BB1_57;
$L__BB1_56:
	ld.global.f64 	%fd19, [%rd3+16834608];
	st.shared.f64 	[%r9+5184], %fd19;
$L__BB1_57:
	add.s32 	%r43, %r4, -1;
	max.u32 	%r44, %r43, %r15;
	setp.lt.u32 	%p23, %r44, 1024;
	@%p23 bra 	$L__BB1_59;
	mov.b64 	%rd47, 0;
	st.shared.u64 	[%r9+5192], %rd47;
	bra.uni 	$L__BB1_60;
$L__BB1_59:
	ld.global.f64 	%fd20, [%rd4+16834608];
	st.shared.f64 	[%r9+5192], %fd20;
$L__BB1_60:
	@%p2 bra 	$L__BB1_62;
	mov.b64 	%rd48, 0;
	st.shared.u64 	[%r9+5200], %rd48;
	bra.uni 	$L__BB1_63;
$L__BB1_62:
	ld.global.f64 	%fd21, [%rd5+16834608];
	st.shared.f64 	[%r9+5200], %fd21;
$L__BB1_63:
	@%p6 bra 	$L__BB1_65;
	mov.b64 	%rd49, 0;
	st.shared.u64 	[%r9+5328], %rd49;
	bra.uni 	$L__BB1_66;
$L__BB1_65:
	ld.global.f64 	%fd22, [%rd3+16842816];
	st.shared.f64 	[%r9+5328], %fd22;
$L__BB1_66:
	max.u32 	%r45, %r4, %r15;
	setp.lt.u32 	%p24, %r45, 1024;
	@%p24 bra 	$L__BB1_68;
	mov.b64 	%rd50, 0;
	st.shared.u64 	[%r9+5336], %rd50;
	bra.uni 	$L__BB1_69;
$L__BB1_68:
	ld.global.f64 	%fd23, [%rd4+16842816];
	st.shared.f64 	[%r9+5336], %fd23;
$L__BB1_69:
	@%p3 bra 	$L__BB1_71;
	mov.b64 	%rd51, 0;
	st.shared.u64 	[%r9+5344], %rd51;
	bra.uni 	$L__BB1_72;
$L__BB1_71:
	ld.global.f64 	%fd24, [%rd5+16842816];
	st.shared.f64 	[%r9+5344], %fd24;
$L__BB1_72:
	@%p4 bra 	$L__BB1_74;
	mov.b64 	%rd52, 0;
	st.shared.u64 	[%r9+5472], %rd52;
	bra.uni 	$L__BB1_75;
$L__BB1_74:
	ld.global.f64 	%fd25, [%rd3+16851024];
	st.shared.f64 	[%r9+5472], %fd25;
$L__BB1_75:
	setp.lt.u32 	%p25, %r4, 1023;
	setp.lt.u32 	%p26, %r15, 1024;
	and.pred  	%p27, %p25, %p26;
	@%p27 bra 	$L__BB1_77;
	mov.b64 	%rd53, 0;
	st.shared.u64 	[%r9+5480], %rd53;
	bra.uni 	$L__BB1_78;
$L__BB1_77:
	ld.global.f64 	%fd26, [%rd4+16851024];
	st.shared.f64 	[%r9+5480], %fd26;
$L__BB1_78:
	@%p5 bra 	$L__BB1_80;
	mov.b64 	%rd54, 0;
	st.shared.u64 	[%r9+5488], %rd54;
	bra.uni 	$L__BB1_81;
$L__BB1_80:
	ld.global.f64 	%fd27, [%rd5+16851024];
	st.shared.f64 	[%r9+5488], %fd27;
$L__BB1_81:
	bar.sync 	0;
	or.b32  	%r46, %r1, %r2;
	and.b32  	%r47, %r46, 1008;
	setp.ne.s32 	%p28, %r47, 0;
	@%p28 bra 	$L__BB1_83;
	mov.u32 	%r48, %ctaid.x;
	mul.lo.s32 	%r49, %r48, 27;
	cvta.to.global.u64 	%rd55, %rd6;
	mul.wide.u32 	%rd56, %r49, 8;
	add.s64 	%rd57, %rd55, %rd56;
	ld.global.f64 	%fd28, [%rd57+64];
	ld.shared.f64 	%fd29, [%r9];
	fma.rn.f64 	%fd30, %fd28, %fd29, 0d0000000000000000;
	ld.global.f64 	%fd31, [%rd57+56];
	ld.shared.f64 	%fd32, [%r9+8];
	fma.rn.f64 	%fd33, %fd31, %fd32, %fd30;
	ld.global.f64 	%fd34, [%rd57+48];
	ld.shared.f64 	%fd35, [%r9+16];
	fma.rn.f64 	%fd36, %fd34, %fd35, %fd33;
	ld.global.f64 	%fd37, [%rd57+40];
	ld.shared.f64 	%fd38, [%r9+144];
	fma.rn.f64 	%fd39, %fd37, %fd38, %fd36;
	ld.global.f64 	%fd40, [%rd57+32];
	ld.shared.f64 	%fd41, [%r9+152];
	fma.rn.f64 	%fd42, %fd40, %fd41, %fd39;
	ld.global.f64 	%fd43, [%rd57+24];
	ld.shared.f64 	%fd44, [%r9+160];
	fma.rn.f64 	%fd45, %fd43, %fd44, %fd42;
	ld.global.f64 	%fd46, [%rd57+16];
	ld.shared.f64 	%fd47, [%r9+288];
	fma.rn.f64 	%fd48, %fd46, %fd47, %fd45;
	ld.global.f64 	%fd49, [%rd57+8];
	ld.shared.f64 	%fd50, [%r9+296];
	fma.rn.f64 	%fd51, %fd49, %fd50, %fd48;
	ld.global.f64 	%fd52, [%rd57];
	ld.shared.f64 	%fd53, [%r9+304];
	fma.rn.f64 	%fd54, %fd52, %fd53, %fd51;
	ld.global.f64 	%fd55, [%rd57+136];
	ld.shared.f64 	%fd56, [%r9+2592];
	fma.rn.f64 	%fd57, %fd55, %fd56, %fd54;
	ld.global.f64 	%fd58, [%rd57+128];
	ld.shared.f64 	%fd59, [%r9+2600];
	fma.rn.f64 	%fd60, %fd58, %fd59, %fd57;
	ld.global.f64 	%fd61, [%rd57+120];
	ld.shared.f64 	%fd62, [%r9+2608];
	fma.rn.f64 	%fd63, %fd61, %fd62, %fd60;
	ld.global.f64 	%fd64, [%rd57+112];
	ld.shared.f64 	%fd65, [%r9+2736];
	fma.rn.f64 	%fd66, %fd64, %fd65, %fd63;
	ld.global.f64 	%fd67, [%rd57+104];
	ld.shared.f64 	%fd68, [%r9+2744];
	fma.rn.f64 	%fd69, %fd67, %fd68, %fd66;
	ld.global.f64 	%fd70, [%rd57+96];
	ld.shared.f64 	%fd71, [%r9+2752];
	fma.rn.f64 	%fd72, %fd70, %fd71, %fd69;
	ld.global.f64 	%fd73, [%rd57+88];
	ld.shared.f64 	%fd74, [%r9+2880];
	fma.rn.f64 	%fd75, %fd73, %fd74, %fd72;
	ld.global.f64 	%fd76, [%rd57+80];
	ld.shared.f64 	%fd77, [%r9+2888];
	fma.rn.f64 	%fd78, %fd76, %fd77, %fd75;
	ld.global.f64 	%fd79, [%rd57+72];
	ld.shared.f64 	%fd80, [%r9+2896];
	fma.rn.f64 	%fd81, %fd79, %fd80, %fd78;
	ld.global.f64 	%fd82, [%rd57+208];
	ld.shared.f64 	%fd83, [%r9+5184];
	fma.rn.f64 	%fd84, %fd82, %fd83, %fd81;
	ld.global.f64 	%fd85, [%rd57+200];
	ld.shared.f64 	%fd86, [%r9+5192];
	fma.rn.f64 	%fd87, %fd85, %fd86, %fd84;
	ld.global.f64 	%fd88, [%rd57+192];
	ld.shared.f64 	%fd89, [%r9+5200];
	fma.rn.f64 	%fd90, %fd88, %fd89, %fd87;
	ld.global.f64 	%fd91, [%rd57+184];
	ld.shared.f64 	%fd92, [%r9+5328];
	fma.rn.f64 	%fd93, %fd91, %fd92, %fd90;
	ld.global.f64 	%fd94, [%rd57+176];
	ld.shared.f64 	%fd95, [%r9+5336];
	fma.rn.f64 	%fd96, %fd94, %fd95, %fd93;
	ld.global.f64 	%fd97, [%rd57+168];
	ld.shared.f64 	%fd98, [%r9+5344];
	fma.rn.f64 	%fd99, %fd97, %fd98, %fd96;
	ld.global.f64 	%fd100, [%rd57+160];
	ld.shared.f64 	%fd101, [%r9+5472];
	fma.rn.f64 	%fd102, %fd100, %fd101, %fd99;
	ld.global.f64 	%fd103, [%rd57+152];
	ld.shared.f64 	%fd104, [%r9+5480];
	fma.rn.f64 	%fd105, %fd103, %fd104, %fd102;
	ld.global.f64 	%fd106, [%rd57+144];
	ld.shared.f64 	%fd107, [%r9+5488];
	fma.rn.f64 	%fd108, %fd106, %fd107, %fd105;
	shl.b32 	%r50, %r48, 20;
	shl.b32 	%r51, %r4, 10;
	add.s32 	%r52, %r15, %r50;
	add.s32 	%r53, %r52, %r51;
	cvta.to.global.u64 	%rd58, %rd7;
	mul.wide.u32 	%rd59, %r53, 8;
	add.s64 	%rd60, %rd58, %rd59;
	st.global.f64 	[%rd60], %fd108;
$L__BB1_83:
	ret;

}


// ===== COMPILED SASS (sm_100) =====

	.target	sm_100

	.elftype	@"ET_EXEC"


//--------------------- .note.nv.tkinfo           --------------------------
	.section	.note.nv.tkinfo,"",@"SHT_NOTE"
	.sectionflags	@"SHF_NOTE_NV_TKINFO"
	.tkinfo
        /*0018*/ 	.word	0x00000002
        /*0030*/ 	.string	""
        /*0030*/ 	.string	"ptxas"
        /*0030*/ 	.string	"Cuda compilation tools, release 13.0, V13.0.88"
        /*0030*/ 	.string	"Build cuda_13.0.r13.0/compiler.36424714_0"
        /*0030*/ 	.string	"-arch sm_100 -m 64 "



//--------------------- .note.nv.cuinfo           --------------------------
	.section	.note.nv.cuinfo,"",@"SHT_NOTE"
	.sectionflags	@"SHF_NOTE_NV_CUINFO"
        /*0018*/ 	.short	0x0002
        /*001a*/ 	.short	0x0064
        /*001c*/ 	.short	0x0082
	.zero		2


//--------------------- .nv.info                  --------------------------
	.section	.nv.info,"",@"SHT_CUDA_INFO"
	.align	4


	//----- nvinfo : EIATTR_REGCOUNT
	.align		4
        /*0000*/ 	.byte	0x04, 0x2f
        /*0002*/ 	.short	(.L_1 - .L_0)
	.align		4
.L_0:
        /*0004*/ 	.word	index@(_Z17simpleConvolutionPdS_S_)
        /*0008*/ 	.word	0x00000020


	//----- nvinfo : EIATTR_FRAME_SIZE
	.align		4
.L_1:
        /*000c*/ 	.byte	0x04, 0x11
        /*000e*/ 	.short	(.L_3 - .L_2)
	.align		4
.L_2:
        /*0010*/ 	.word	index@(_Z17simpleConvolutionPdS_S_)
        /*0014*/ 	.word	0x00000000


	//----- nvinfo : EIATTR_REGCOUNT
	.align		4
.L_3:
        /*0018*/ 	.byte	0x04, 0x2f
        /*001a*/ 	.short	(.L_5 - .L_4)
	.align		4
.L_4:
        /*001c*/ 	.word	index@(_Z16tiledConvolutionPdS_S_)
        /*0020*/ 	.word	0x00000020


	//----- nvinfo : EIATTR_FRAME_SIZE
	.align		4
.L_5:
        /*0024*/ 	.byte	0x04, 0x11
        /*0026*/ 	.short	(.L_7 - .L_6)
	.align		4
.L_6:
        /*0028*/ 	.word	index@(_Z16tiledConvolutionPdS_S_)
        /*002c*/ 	.word	0x00000000


	//----- nvinfo : EIATTR_MIN_STACK_SIZE
	.align		4
.L_7:
        /*0030*/ 	.byte	0x04, 0x12
        /*0032*/ 	.short	(.L_9 - .L_8)
	.align		4
.L_8:
        /*0034*/ 	.word	index@(_Z16tiledConvolutionPdS_S_)
        /*0038*/ 	.word	0x00000000


	//----- nvinfo : EIATTR_MIN_STACK_SIZE
	.align		4
.L_9:
        /*003c*/ 	.byte	0x04, 0x12
        /*003e*/ 	.short	(.L_11 - .L_10)
	.align		4
.L_10:
        /*0040*/ 	.word	index@(_Z17simpleConvolutionPdS_S_)
        /*0044*/ 	.word	0x00000000
.L_11:


//--------------------- .nv.compat                --------------------------
	.section	.nv.compat,"",@"SHT_CUDA_COMPAT_INFO"
	.align	4
        /*0000*/ 	.byte	0x02, 0x09, 0x00, 0x00, 0x02, 0x02, 0x01, 0x00, 0x02, 0x05, 0x05, 0x00, 0x03, 0x07, 0x01, 0x01
        /*0010*/ 	.byte	0x02, 0x03, 0x00, 0x00, 0x02, 0x06, 0x01, 0x00, 0x04, 0x0b, 0x08, 0x00, 0x01, 0x00, 0x00, 0x00
        /*0020*/ 	.byte	0x00, 0x00, 0x00, 0x00


//--------------------- .nv.info._Z16tiledConvolutionPdS_S_ --------------------------
	.section	.nv.info._Z16tiledConvolutionPdS_S_,"",@"SHT_CUDA_INFO"
	.sectionflags	@""
	.align	4


	//----- nvinfo : EIATTR_CUDA_API_VERSION
	.align		4
        /*0000*/ 	.byte	0x04, 0x37
        /*0002*/ 	.short	(.L_13 - .L_12)
.L_12:
        /*0004*/ 	.word	0x00000082


	//----- nvinfo : EIATTR_KPARAM_INFO
	.align		4
.L_13:
        /*0008*/ 	.byte	0x04, 0x17
        /*000a*/ 	.short	(.L_15 - .L_14)
.L_14:
        /*000c*/ 	.word	0x00000000
        /*0010*/ 	.short	0x0002
        /*0012*/ 	.short	0x0010
        /*0014*/ 	.byte	0x00, 0xf5, 0x21, 0x00


	//----- nvinfo : EIATTR_KPARAM_INFO
	.align		4
.L_15:
        /*0018*/ 	.byte	0x04, 0x17
        /*001a*/ 	.short	(.L_17 - .L_16)
.L_16:
        /*001c*/ 	.word	0x00000000
        /*0020*/ 	.short	0x0001
        /*0022*/ 	.short	0x0008
        /*0024*/ 	.byte	0x00, 0xf5, 0x21, 0x00


	//----- nvinfo : EIATTR_KPARAM_INFO
	.align		4
.L_17:
        /*0028*/ 	.byte	0x04, 0x17
        /*002a*/ 	.short	(.L_19 - .L_18)
.L_18:
        /*002c*/ 	.word	0x00000000
        /*0030*/ 	.short	0x0000
        /*0032*/ 	.short	0x0000
        /*0034*/ 	.byte	0x00, 0xf5, 0x21, 0x00


	//----- nvinfo : EIATTR_SPARSE_MMA_MASK
	.align		4
.L_19:
        /*0038*/ 	.byte	0x03, 0x50
        /*003a*/ 	.short	0x0000


	//----- nvinfo : EIATTR_MAXREG_COUNT
	.align		4
        /*003c*/ 	.byte	0x03, 0x1b
        /*003e*/ 	.short	0x00ff


	//----- nvinfo : EIATTR_NUM_BARRIERS
	.align		4
        /*0040*/ 	.byte	0x02, 0x4c
        /*0042*/ 	.byte	0x01
	.zero		1


	//----- nvinfo : EIATTR_MERCURY_ISA_VERSION
	.align		4
        /*0044*/ 	.byte	0x03, 0x5f
        /*0046*/ 	.short	0x0101


	//----- nvinfo : EIATTR_VRC_CTA_INIT_COUNT
	.align		4
        /*0048*/ 	.byte	0x02, 0x4a
	.zero		1
	.zero		1


	//----- nvinfo : EIATTR_EXIT_INSTR_OFFSETS
	.align		4
        /*004c*/ 	.byte	0x04, 0x1c
        /*004e*/ 	.short	(.L_21 - .L_20)


	//   ....[0]....
.L_20:
        /*0050*/ 	.word	0x00000b60


	//   ....[1]....
        /*0054*/ 	.word	0x00001110


	//----- nvinfo : EIATTR_CBANK_PARAM_SIZE
	.align		4
.L_21:
        /*0058*/ 	.byte	0x03, 0x19
        /*005a*/ 	.short	0x0018


	//----- nvinfo : EIATTR_PARAM_CBANK
	.align		4
        /*005c*/ 	.byte	0x04, 0x0a
        /*005e*/ 	.short	(.L_23 - .L_22)
	.align		4
.L_22:
        /*0060*/ 	.word	index@(.nv.constant0._Z16tiledConvolutionPdS_S_)
        /*0064*/ 	.short	0x0380
        /*0066*/ 	.short	0x0018


	//----- nvinfo : EIATTR_SW_WAR
	.align		4
.L_23:
        /*0068*/ 	.byte	0x04, 0x36
        /*006a*/ 	.short	(.L_25 - .L_24)
.L_24:
        /*006c*/ 	.word	0x00000008
.L_25:


//--------------------- .nv.info._Z17simpleConvolutionPdS_S_ --------------------------
	.section	.nv.info._Z17simpleConvolutionPdS_S_,"",@"SHT_CUDA_INFO"
	.sectionflags	@""
	.align	4


	//----- nvinfo : EIATTR_CUDA_API_VERSION
	.align		4
        /*0000*/ 	.byte	0x04, 0x37
        /*0002*/ 	.short	(.L_27 - .L_26)
.L_26:
        /*0004*/ 	.word	0x00000082


	//----- nvinfo : EIATTR_KPARAM_INFO
	.align		4
.L_27:
        /*0008*/ 	.byte	0x04, 0x17
        /*000a*/ 	.short	(.L_29 - .L_28)
.L_28:
        /*000c*/ 	.word	0x00000000
        /*0010*/ 	.short	0x0002
        /*0012*/ 	.short	0x0010
        /*0014*/ 	.byte	0x00, 0xf5, 0x21, 0x00


	//----- nvinfo : EIATTR_KPARAM_INFO
	.align		4
.L_29:
        /*0018*/ 	.byte	0x04, 0x17
        /*001a*/ 	.short	(.L_31 - .L_30)
.L_30:
        /*001c*/ 	.word	0x00000000
        /*0020*/ 	.short	0x0001
        /*0022*/ 	.short	0x0008
        /*0024*/ 	.byte	0x00, 0xf5, 0x21, 0x00


	//----- nvinfo : EIATTR_KPARAM_INFO
	.align		4
.L_31:
        /*0028*/ 	.byte	0x04, 0x17
        /*002a*/ 	.short	(.L_33 - .L_32)
.L_32:
        /*002c*/ 	.word	0x00000000
        /*0030*/ 	.short	0x0000
        /*0032*/ 	.short	0x0000
        /*0034*/ 	.byte	0x00, 0xf5, 0x21, 0x00


	//----- nvinfo : EIATTR_SPARSE_MMA_MASK
	.align		4
.L_33:
        /*0038*/ 	.byte	0x03, 0x50
        /*003a*/ 	.short	0x0000


	//----- nvinfo : EIATTR_MAXREG_COUNT
	.align		4
        /*003c*/ 	.byte	0x03, 0x1b
        /*003e*/ 	.short	0x00ff


	//----- nvinfo : EIATTR_MERCURY_ISA_VERSION
	.align		4
        /*0040*/ 	.byte	0x03, 0x5f
        /*0042*/ 	.short	0x0101


	//----- nvinfo : EIATTR_VRC_CTA_INIT_COUNT
	.align		4
        /*0044*/ 	.byte	0x02, 0x4a
	.zero		1
	.zero		1


	//----- nvinfo : EIATTR_EXIT_INSTR_OFFSETS
	.align		4
        /*0048*/ 	.byte	0x04, 0x1c
        /*004a*/ 	.short	(.L_35 - .L_34)


	//   ....[0]....
.L_34:
        /*004c*/ 	.word	0x000000b0


	//   ....[1]....
        /*0050*/ 	.word	0x00000740


	//----- nvinfo : EIATTR_CBANK_PARAM_SIZE
	.align		4
.L_35:
        /*0054*/ 	.byte	0x03, 0x19
        /*0056*/ 	.short	0x0018


	//----- nvinfo : EIATTR_PARAM_CBANK
	.align		4
        /*0058*/ 	.byte	0x04, 0x0a
        /*005a*/ 	.short	(.L_37 - .L_36)
	.align		4
.L_36:
        /*005c*/ 	.word	index@(.nv.constant0._Z17simpleConvolutionPdS_S_)
        /*0060*/ 	.short	0x0380
        /*0062*/ 	.short	0x0018


	//----- nvinfo : EIATTR_SW_WAR
	.align		4
.L_37:
        /*0064*/ 	.byte	0x04, 0x36
        /*0066*/ 	.short	(.L_39 - .L_38)
.L_38:
        /*0068*/ 	.word	0x00000008
.L_39:


//--------------------- .nv.callgraph             --------------------------
	.section	.nv.callgraph,"",@"SHT_CUDA_CALLGRAPH"
	.align	4
	.sectionentsize	8
	.align		4
        /*0000*/ 	.word	0x00000000
	.align		4
        /*0004*/ 	.word	0xffffffff
	.align		4
        /*0008*/ 	.word	0x00000000
	.align		4
        /*000c*/ 	.word	0xfffffffe
	.align		4
        /*0010*/ 	.word	0x00000000
	.align		4
        /*0014*/ 	.word	0xfffffffd
	.align		4
        /*0018*/ 	.word	0x00000000
	.align		4
        /*001c*/ 	.word	0xfffffffc


//--------------------- .text._Z16tiledConvolutionPdS_S_ --------------------------
	.section	.text._Z16tiledConvolutionPdS_S_,"ax",@progbits
	.align	128
        .global         _Z16tiledConvolutionPdS_S_
        .type           _Z16tiledConvolutionPdS_S_,@function
        .size           _Z16tiledConvolutionPdS_S_,(.L_x_2 - _Z16tiledConvolutionPdS_S_)
        .other          _Z16tiledConvolutionPdS_S_,@"STO_CUDA_ENTRY STV_DEFAULT"
_Z16tiledConvolutionPdS_S_:
.text._Z16tiledConvolutionPdS_S_:
[----:B------:R-:W-:Y:S01]  /*0000*/  LDC R1, c[0x0][0x37c] ;  /* 0x0000df00ff017b82 */ /* 0x000fe20000000800 */
[----:B------:R-:W0:Y:S01]  /*0010*/  S2R R7, SR_TID.Y ;  /* 0x0000000000077919 */ /* 0x000e220000002200 */
[----:B------:R-:W1:Y:S06]  /*0020*/  LDCU.64 UR6, c[0x0][0x380] ;  /* 0x00007000ff0677ac */ /* 0x000e6c0008000a00 */
[----:B------:R-:W2:Y:S01]  /*0030*/  LDC.64 R14, c[0x0][0x380] ;  /* 0x0000e000ff0e7b82 */ /* 0x000ea20000000a00 */
[----:B------:R-:W0:Y:S01]  /*0040*/  S2R R0, SR_CTAID.Z ;  /* 0x0000000000007919 */ /* 0x000e220000002700 */
[----:B------:R-:W3:Y:S01]  /*0050*/  LDCU.64 UR4, c[0x0][0x358] ;  /* 0x00006b00ff0477ac */ /* 0x000ee20008000a00 */
[----:B------:R-:W4:Y:S01]  /*0060*/  S2R R26, SR_TID.X ;  /* 0x00000000001a7919 */ /* 0x000f220000002100 */
[----:B------:R-:W4:Y:S01]  /*0070*/  S2R R3, SR_CTAID.Y ;  /* 0x0000000000037919 */ /* 0x000f220000002600 */
[----:B------:R-:W5:Y:S01]  /*0080*/  S2R R17, SR_CgaCtaId ;  /* 0x0000000000117919 */ /* 0x000f620000008800 */
[----:B0-----:R-:W-:-:S04]  /*0090*/  IMAD R0, R0, 0x10, R7 ;  /* 0x0000001000007824 */ /* 0x001fc800078e0207 */
[----:B------:R-:W-:Y:S02]  /*00a0*/  VIADD R6, R0, 0xffffffff ;  /* 0xffffffff00067836 */ /* 0x000fe40000000000 */
[----:B----4-:R-:W-:-:S04]  /*00b0*/  IMAD R3, R3, 0x10, R26 ;  /* 0x0000001003037824 */ /* 0x010fc800078e021a */
[C---:B------:R-:W-:Y:S01]  /*00c0*/  VIADD R27, R3.reuse, 0xffffffff ;  /* 0xffffffff031b7836 */ /* 0x040fe20000000000 */
[C---:B------:R-:W-:Y:S01]  /*00d0*/  VIMNMX.U32 R2, PT, PT, R3.reuse, R6, !PT ;  /* 0x0000000603027248 */ /* 0x040fe20007fe0000 */
[----:B------:R-:W-:-:S03]  /*00e0*/  IMAD R5, R3, 0x402, RZ ;  /* 0x0000040203057824 */ /* 0x000fc600078e02ff */
[----:B------:R-:W-:Y:S02]  /*00f0*/  VIMNMX.U32 R4, PT, PT, R6, R27, !PT ;  /* 0x0000001b06047248 */ /* 0x000fe40007fe0000 */
[----:B------:R-:W-:Y:S02]  /*0100*/  ISETP.GE.U32.AND P3, PT, R2, 0x400, PT ;  /* 0x000004000200780c */ /* 0x000fe40003f66070 */
[----:B------:R-:W-:Y:S02]  /*0110*/  ISETP.GE.U32.AND P4, PT, R4, 0x400, PT ;  /* 0x000004000400780c */ /* 0x000fe40003f86070 */
[----:B------:R-:W-:-:S05]  /*0120*/  IADD3 R2, P0, PT, R6, R5, RZ ;  /* 0x0000000506027210 */ /* 0x000fca0007f1e0ff */
[----:B------:R-:W-:Y:S01]  /*0130*/  IMAD.X R9, RZ, RZ, RZ, P0 ;  /* 0x000000ffff097224 */ /* 0x000fe200000e06ff */
[----:B-1----:R-:W-:-:S03]  /*0140*/  LEA R12, P0, R2, UR6, 0x3 ;  /* 0x00000006020c7c11 */ /* 0x002fc6000f8018ff */
[----:B------:R-:W-:Y:S01]  /*0150*/  @!P3 IMAD.IADD R29, R6, 0x1, R5 ;  /* 0x00000001061db824 */ /* 0x000fe200078e0205 */
[----:B------:R-:W-:Y:S02]  /*0160*/  LEA.HI.X R13, R2, UR7, R9, 0x3, P0 ;  /* 0x00000007020d7c11 */ /* 0x000fe400080f1c09 */
[----:B------:R-:W-:Y:S01]  /*0170*/  @!P4 IADD3 R8, P0, PT, R12, 0x1000000, RZ ;  /* 0x010000000c08c810 */ /* 0x000fe20007f1e0ff */
[----:B--2---:R-:W-:Y:S01]  /*0180*/  @!P3 IMAD.WIDE.U32 R28, R29, 0x8, R14 ;  /* 0x000000081d1cb825 */ /* 0x004fe200078e000e */
[----:B------:R-:W-:-:S03]  /*0190*/  ISETP.GE.U32.AND P1, PT, R6, 0x400, PT ;  /* 0x000004000600780c */ /* 0x000fc60003f26070 */
[--C-:B------:R-:W-:Y:S01]  /*01a0*/  @!P4 IMAD.X R9, RZ, RZ, R13.reuse, P0 ;  /* 0x000000ffff09c224 */ /* 0x100fe200000e060d */
[----:B------:R-:W-:Y:S01]  /*01b0*/  ISETP.LT.U32.AND P1, PT, R3, 0x3ff, !P1 ;  /* 0x000003ff0300780c */ /* 0x000fe20004f21070 */
[----:B---3--:R-:W2:Y:S01]  /*01c0*/  @!P3 LDG.E.64 R28, desc[UR4][R28.64] ;  /* 0x000000041c1cb981 */ /* 0x008ea2000c1e1b00 */
[C---:B------:R-:W-:Y:S02]  /*01d0*/  @!P4 IADD3 R10, P0, PT, R12.reuse, 0x1000000, RZ ;  /* 0x010000000c0ac810 */ /* 0x040fe40007f1e0ff */
[----:B------:R-:W-:Y:S01]  /*01e0*/  MOV R2, 0x400 ;  /* 0x0000040000027802 */ /* 0x000fe20000000f00 */
[----:B------:R-:W3:Y:S02]  /*01f0*/  @!P4 LDG.E.64 R8, desc[UR4][R8.64+-0x7f9ff0] ;  /* 0x806010040808c981 */ /* 0x000ee4000c1e1b00 */
[----:B------:R-:W-:Y:S01]  /*0200*/  @!P4 IMAD.X R11, RZ, RZ, R13, P0 ;  /* 0x000000ffff0bc224 */ /* 0x000fe200000e060d */
[----:B------:R-:W-:Y:S02]  /*0210*/  @!P3 IADD3 R18, P0, PT, R12, 0x1000000, RZ ;  /* 0x010000000c12b810 */ /* 0x000fe40007f1e0ff */
[----:B-----5:R-:W-:-:S02]  /*0220*/  LEA R17, R17, R2, 0x18 ;  /* 0x0000000211117211 */ /* 0x020fc400078ec0ff */
[C---:B------:R-:W-:Y:S01]  /*0230*/  @!P3 IADD3 R16, P2, PT, R12.reuse, 0x1000000, RZ ;  /* 0x010000000c10b810 */ /* 0x040fe20007f5e0ff */
[----:B------:R-:W-:Y:S01]  /*0240*/  @!P3 IMAD.X R19, RZ, RZ, R13, P0 ;  /* 0x000000ffff13b224 */ /* 0x000fe200000e060d */
[----:B------:R-:W-:Y:S01]  /*0250*/  @P1 IADD3 R22, P0, PT, R12, 0x1000000, RZ ;  /* 0x010000000c161810 */ /* 0x000fe20007f1e0ff */
[----:B------:R-:W-:Y:S01]  /*0260*/  IMAD R2, R26, 0x90, R17 ;  /* 0x000000901a027824 */ /* 0x000fe200078e0211 */
[----:B------:R-:W4:Y:S01]  /*0270*/  @!P4 LDG.E.64 R10, desc[UR4][R10.64+0xe030] ;  /* 0x00e030040a0ac981 */ /* 0x000f22000c1e1b00 */
[--C-:B------:R-:W-:Y:S02]  /*0280*/  @!P3 IMAD.X R17, RZ, RZ, R13.reuse, P2 ;  /* 0x000000ffff11b224 */ /* 0x100fe400010e060d */
[----:B------:R-:W-:Y:S01]  /*0290*/  @P1 IMAD.X R23, RZ, RZ, R13, P0 ;  /* 0x000000ffff171224 */ /* 0x000fe200000e060d */
[----:B------:R-:W-:Y:S01]  /*02a0*/  @P1 IADD3 R24, P0, PT, R12, 0x1000000, RZ ;  /* 0x010000000c181810 */ /* 0x000fe20007f1e0ff */
[----:B------:R-:W5:Y:S01]  /*02b0*/  @!P3 LDG.E.64 R18, desc[UR4][R18.64+-0x7f7fe0] ;  /* 0x808020041212b981 */ /* 0x000f62000c1e1b00 */
[----:B------:R-:W-:-:S03]  /*02c0*/  IMAD R2, R7, 0x8, R2 ;  /* 0x0000000807027824 */ /* 0x000fc600078e0202 */
[----:B------:R-:W4:Y:S01]  /*02d0*/  @!P3 LDG.E.64 R16, desc[UR4][R16.64+0x10040] ;  /* 0x010040041010b981 */ /* 0x000f22000c1e1b00 */
[----:B------:R-:W-:-:S03]  /*02e0*/  @P1 IMAD.X R25, RZ, RZ, R13, P0 ;  /* 0x000000ffff191224 */ /* 0x000fc600000e060d */
[----:B------:R0:W5:Y:S04]  /*02f0*/  @P1 LDG.E.64 R20, desc[UR4][R12.64+0x2010] ;  /* 0x002010040c141981 */ /* 0x000168000c1e1b00 */
[----:B------:R-:W5:Y:S04]  /*0300*/  @P1 LDG.E.64 R24, desc[UR4][R24.64+0x12050] ;  /* 0x0120500418181981 */ /* 0x000f68000c1e1b00 */
[----:B------:R-:W5:Y:S04]  /*0310*/  @P1 LDG.E.64 R22, desc[UR4][R22.64+-0x7f5fd0] ;  /* 0x80a0300416161981 */ /* 0x000f68000c1e1b00 */
[----:B------:R-:W-:Y:S01]  /*0320*/  @P3 STS.64 [R2+0x90], RZ ;  /* 0x000090ff02003388 */ /* 0x000fe20000000a00 */
[----:B------:R-:W-:-:S03]  /*0330*/  ISETP.GT.U32.AND P0, PT, R4, 0x3ff, PT ;  /* 0x000003ff0400780c */ /* 0x000fc60003f04070 */
[----:B------:R-:W-:Y:S04]  /*0340*/  @P4 STS.64 [R2+0xa20], RZ ;  /* 0x000a20ff02004388 */ /* 0x000fe80000000a00 */
[----:B------:R-:W-:Y:S04]  /*0350*/  @P3 STS.64 [R2+0x14d0], RZ ;  /* 0x0014d0ff02003388 */ /* 0x000fe80000000a00 */
[----:B------:R-:W-:Y:S04]  /*0360*/  @!P1 STS.64 [R2+0x1560], RZ ;  /* 0x001560ff02009388 */ /* 0x000fe80000000a00 */
[----:B--2---:R1:W-:Y:S02]  /*0370*/  @!P3 STS.64 [R2+0x90], R28 ;  /* 0x0000901c0200b388 */ /* 0x0043e40000000a00 */
[C---:B-1----:R-:W-:Y:S01]  /*0380*/  VIMNMX.U32 R29, PT, PT, R0.reuse, R27, !PT ;  /* 0x0000001b001d7248 */ /* 0x042fe20007fe0000 */
[----:B------:R-:W-:-:S03]  /*0390*/  VIADD R28, R0, 0x1 ;  /* 0x00000001001c7836 */ /* 0x000fc60000000000 */
[----:B------:R-:W-:Y:S02]  /*03a0*/  ISETP.GE.U32.AND P2, PT, R29, 0x400, PT ;  /* 0x000004001d00780c */ /* 0x000fe40003f46070 */
[----:B------:R-:W-:-:S04]  /*03b0*/  VIMNMX.U32 R27, PT, PT, R27, R28, !PT ;  /* 0x0000001c1b1b7248 */ /* 0x000fc80007fe0000 */
[----:B------:R-:W-:Y:S01]  /*03c0*/  ISETP.GE.U32.AND P6, PT, R27, 0x400, PT ;  /* 0x000004001b00780c */ /* 0x000fe20003fc6070 */
[----:B------:R-:W-:Y:S01]  /*03d0*/  VIADD R27, R5, 0xfffffbfe ;  /* 0xfffffbfe051b7836 */ /* 0x000fe20000000000 */
[----:B---3--:R1:W-:Y:S01]  /*03e0*/  @!P4 STS.64 [R2+0xa20], R8 ;  /* 0x000a20080200c388 */ /* 0x0083e20000000a00 */
[----:B------:R-:W-:-:S03]  /*03f0*/  IMAD.IADD R29, R0, 0x1, R5 ;  /* 0x00000001001d7824 */ /* 0x000fc600078e0205 */
[----:B----4-:R2:W-:Y:S01]  /*0400*/  @!P3 STS.64 [R2+0x14d0], R16 ;  /* 0x0014d0100200b388 */ /* 0x0105e20000000a00 */
[----:B-1----:R-:W-:-:S04]  /*0410*/  @!P2 IMAD.IADD R9, R0, 0x1, R27 ;  /* 0x000000010009a824 */ /* 0x002fc800078e021b */
[----:B--2---:R-:W-:-:S04]  /*0420*/  @!P2 IMAD.WIDE.U32 R16, R9, 0x8, R14 ;  /* 0x000000080910a825 */ /* 0x004fc800078e000e */
[----:B------:R-:W-:Y:S01]  /*0430*/  IMAD.WIDE.U32 R8, R29, 0x8, R14 ;  /* 0x000000081d087825 */ /* 0x000fe200078e000e */
[----:B-----5:R1:W-:Y:S03]  /*0440*/  @P1 STS.64 [R2+0x1560], R24 ;  /* 0x0015601802001388 */ /* 0x0203e60000000a00 */
[----:B------:R-:W-:Y:S01]  /*0450*/  @!P0 IMAD.IADD R29, R6, 0x1, R27 ;  /* 0x00000001061d8824 */ /* 0x000fe200078e021b */
[----:B------:R-:W-:Y:S01]  /*0460*/  IADD3 R4, P5, PT, R5, R28, RZ ;  /* 0x0000001c05047210 */ /* 0x000fe20007fbe0ff */
[----:B------:R-:W-:Y:S04]  /*0470*/  @P3 STS.64 [R2+0xab0], RZ ;  /* 0x000ab0ff02003388 */ /* 0x000fe80000000a00 */
[----:B------:R-:W-:Y:S01]  /*0480*/  @P4 STS.64 [R2+0x1440], RZ ;  /* 0x001440ff02004388 */ /* 0x000fe20000000a00 */
[----:B-1----:R-:W-:-:S03]  /*0490*/  @!P0 IMAD.WIDE.U32 R24, R29, 0x8, R14 ;  /* 0x000000081d188825 */ /* 0x002fc600078e000e */
[----:B------:R-:W-:Y:S04]  /*04a0*/  @!P1 STS.64 [R2+0x120], RZ ;  /* 0x000120ff02009388 */ /* 0x000fe80000000a00 */
[----:B------:R-:W-:Y:S04]  /*04b0*/  @!P1 STS.64 [R2+0xb40], RZ ;  /* 0x000b40ff02009388 */ /* 0x000fe80000000a00 */
[----:B------:R-:W2:Y:S01]  /*04c0*/  @!P0 LDG.E.64 R24, desc[UR4][R24.64] ;  /* 0x0000000418188981 */ /* 0x000ea2000c1e1b00 */
[----:B0-----:R-:W-:-:S03]  /*04d0*/  IMAD.X R13, RZ, RZ, RZ, P5 ;  /* 0x000000ffff0d7224 */ /* 0x001fc600028e06ff */
[----:B------:R0:W-:Y:S04]  /*04e0*/  @!P3 STS.64 [R2+0xab0], R18 ;  /* 0x000ab0120200b388 */ /* 0x0001e80000000a00 */
[----:B------:R1:W-:Y:S01]  /*04f0*/  @!P4 STS.64 [R2+0x1440], R10 ;  /* 0x0014400a0200c388 */ /* 0x0003e20000000a00 */
[----:B------:R-:W-:-:S03]  /*0500*/  LEA R12, P4, R4, UR6, 0x3 ;  /* 0x00000006040c7c11 */ /* 0x000fc6000f8818ff */
[----:B------:R-:W3:Y:S01]  /*0510*/  @!P2 LDG.E.64 R16, desc[UR4][R16.64] ;  /* 0x000000041010a981 */ /* 0x000ee2000c1e1b00 */
[----:B0-----:R-:W-:-:S03]  /*0520*/  @!P2 IADD3 R18, P3, PT, R8, 0x1000000, RZ ;  /* 0x010000000812a810 */ /* 0x001fc60007f7e0ff */
[----:B------:R0:W-:Y:S01]  /*0530*/  @P1 STS.64 [R2+0x120], R20 ;  /* 0x0001201402001388 */ /* 0x0001e20000000a00 */
[----:B------:R-:W-:Y:S01]  /*0540*/  LEA.HI.X R13, R4, UR7, R13, 0x3, P4 ;  /* 0x00000007040d7c11 */ /* 0x000fe2000a0f1c0d */
[----:B------:R-:W-:Y:S01]  /*0550*/  @!P6 IMAD.IADD R27, R27, 0x1, R28 ;  /* 0x000000011b1be824 */ /* 0x000fe200078e021c */
[C---:B-1----:R-:W-:Y:S01]  /*0560*/  @!P6 IADD3 R10, P4, PT, R12.reuse, 0x1000000, RZ ;  /* 0x010000000c0ae810 */ /* 0x042fe20007f9e0ff */
[----:B------:R-:W-:Y:S01]  /*0570*/  @!P2 IMAD.X R19, RZ, RZ, R9, P3 ;  /* 0x000000ffff13a224 */ /* 0x000fe200018e0609 */
[----:B------:R1:W-:Y:S03]  /*0580*/  @P1 STS.64 [R2+0xb40], R22 ;  /* 0x000b401602001388 */ /* 0x0003e60000000a00 */
[----:B------:R-:W-:Y:S02]  /*0590*/  @!P6 IMAD.X R11, RZ, RZ, R13, P4 ;  /* 0x000000ffff0be224 */ /* 0x000fe400020e060d */
[----:B------:R-:W4:Y:S01]  /*05a0*/  @!P2 LDG.E.64 R18, desc[UR4][R18.64+-0x7f9ff0] ;  /* 0x806010041212a981 */ /* 0x000f22000c1e1b00 */
[----:B0-----:R-:W-:-:S03]  /*05b0*/  @!P6 IADD3 R20, P3, PT, R12, 0x1000000, RZ ;  /* 0x010000000c14e810 */ /* 0x001fc60007f7e0ff */
[----:B------:R-:W5:Y:S01]  /*05c0*/  @!P6 LDG.E.64 R10, desc[UR4][R10.64+-0x7f9ff0] ;  /* 0x806010040a0ae981 */ /* 0x000f62000c1e1b00 */
[----:B-1----:R-:W-:-:S04]  /*05d0*/  @!P6 IMAD.WIDE.U32 R22, R27, 0x8, R14 ;  /* 0x000000081b16e825 */ /* 0x002fc800078e000e */
[----:B------:R-:W-:Y:S02]  /*05e0*/  @!P6 IMAD.X R21, RZ, RZ, R13, P3 ;  /* 0x000000ffff15e224 */ /* 0x000fe400018e060d */
[----:B------:R-:W5:Y:S04]  /*05f0*/  @!P6 LDG.E.64 R22, desc[UR4][R22.64] ;  /* 0x000000041616e981 */ /* 0x000f68000c1e1b00 */
[----:B------:R-:W5:Y:S01]  /*0600*/  @!P6 LDG.E.64 R20, desc[UR4][R20.64+0xe030] ;  /* 0x00e030041414e981 */ /* 0x000f62000c1e1b00 */
[----:B------:R-:W-:-:S04]  /*0610*/  VIMNMX.U32 R4, PT, PT, R3, R28, !PT ;  /* 0x0000001c03047248 */ /* 0x000fc80007fe0000 */
[----:B------:R-:W-:-:S13]  /*0620*/  ISETP.GE.U32.AND P5, PT, R4, 0x400, PT ;  /* 0x000004000400780c */ /* 0x000fda0003fa6070 */
[----:B------:R-:W-:Y:S01]  /*0630*/  @!P5 IMAD.IADD R5, R5, 0x1, R28 ;  /* 0x000000010505d824 */ /* 0x000fe200078e021c */
[----:B------:R-:W-:Y:S01]  /*0640*/  VIMNMX.U32 R4, PT, PT, R3, R0, !PT ;  /* 0x0000000003047248 */ /* 0x000fe20007fe0000 */
[----:B--2---:R0:W-:Y:S02]  /*0650*/  @!P0 STS.64 [R2], R24 ;  /* 0x0000001802008388 */ /* 0x0041e40000000a00 */
[----:B0-----:R-:W-:-:S06]  /*0660*/  @!P5 IMAD.WIDE.U32 R24, R5, 0x8, R14 ;  /* 0x000000080518d825 */ /* 0x001fcc00078e000e */
[----:B------:R-:W2:Y:S01]  /*0670*/  @!P5 LDG.E.64 R24, desc[UR4][R24.64] ;  /* 0x000000041818d981 */ /* 0x000ea2000c1e1b00 */
[----:B------:R-:W-:Y:S02]  /*0680*/  ISETP.GE.U32.AND P4, PT, R4, 0x400, PT ;  /* 0x000004000400780c */ /* 0x000fe40003f86070 */
[C---:B------:R-:W-:Y:S01]  /*0690*/  VIADDMNMX.U32 R6, R3.reuse, 0xffffffff, R0, !PT ;  /* 0xffffffff03067846 */ /* 0x040fe20007800000 */
[----:B------:R-:W-:Y:S01]  /*06a0*/  @P2 STS.64 [R2+0x8], RZ ;  /* 0x000008ff02002388 */ /* 0x000fe20000000a00 */
[----:B------:R-:W-:Y:S02]  /*06b0*/  ISETP.GE.U32.AND P1, PT, R28, 0x400, PT ;  /* 0x000004001c00780c */ /* 0x000fe40003f26070 */
[----:B------:R-:W-:Y:S01]  /*06c0*/  ISETP.GE.U32.AND P3, PT, R6, 0x400, PT ;  /* 0x000004000600780c */ /* 0x000fe20003f66070 */
[----:B------:R-:W-:Y:S04]  /*06d0*/  @P2 STS.64 [R2+0xa28], RZ ;  /* 0x000a28ff02002388 */ /* 0x000fe80000000a00 */
[----:B---3--:R0:W-:Y:S04]  /*06e0*/  @!P2 STS.64 [R2+0x8], R16 ;  /* 0x000008100200a388 */ /* 0x0081e80000000a00 */
[----:B----4-:R-:W-:Y:S01]  /*06f0*/  @!P2 STS.64 [R2+0xa28], R18 ;  /* 0x000a28120200a388 */ /* 0x010fe20000000a00 */
[----:B------:R-:W-:-:S03]  /*0700*/  ISETP.LT.U32.AND P1, PT, R3, 0x3ff, !P1 ;  /* 0x000003ff0300780c */ /* 0x000fc60004f21070 */
[----:B------:R-:W-:Y:S01]  /*0710*/  @P6 STS.64 [R2+0x10], RZ ;  /* 0x000010ff02006388 */ /* 0x000fe20000000a00 */
[----:B0-----:R-:W-:-:S03]  /*0720*/  @!P5 IADD3 R16, P2, PT, R12, 0x1000000, RZ ;  /* 0x010000000c10d810 */ /* 0x001fc60007f5e0ff */
[----:B------:R-:W-:Y:S04]  /*0730*/  @P6 STS.64 [R2+0xa30], RZ ;  /* 0x000a30ff02006388 */ /* 0x000fe80000000a00 */
[----:B------:R-:W-:Y:S01]  /*0740*/  @P6 STS.64 [R2+0x1450], RZ ;  /* 0x001450ff02006388 */ /* 0x000fe20000000a00 */
[----:B------:R-:W-:-:S03]  /*0750*/  @!P5 IMAD.X R17, RZ, RZ, R13, P2 ;  /* 0x000000ffff11d224 */ /* 0x000fc600010e060d */
[----:B-----5:R0:W-:Y:S04]  /*0760*/  @!P6 STS.64 [R2+0x10], R22 ;  /* 0x000010160200e388 */ /* 0x0201e80000000a00 */
[----:B------:R1:W-:Y:S04]  /*0770*/  @!P6 STS.64 [R2+0xa30], R10 ;  /* 0x000a300a0200e388 */ /* 0x0003e80000000a00 */
[----:B------:R3:W-:Y:S01]  /*0780*/  @!P6 STS.64 [R2+0x1450], R20 ;  /* 0x001450140200e388 */ /* 0x0007e20000000a00 */
[----:B0-----:R-:W-:-:S03]  /*0790*/  @!P5 IADD3 R22, P6, PT, R12, 0x1000000, RZ ;  /* 0x010000000c16d810 */ /* 0x001fc60007fde0ff */
[----:B------:R-:W-:Y:S01]  /*07a0*/  @P5 STS.64 [R2+0xa0], RZ ;  /* 0x0000a0ff02005388 */ /* 0x000fe20000000a00 */
[C---:B-1----:R-:W-:Y:S01]  /*07b0*/  @!P4 IADD3 R10, P2, PT, R8.reuse, 0x1000000, RZ ;  /* 0x01000000080ac810 */ /* 0x042fe20007f5e0ff */
[----:B------:R-:W-:Y:S01]  /*07c0*/  @!P5 IMAD.X R23, RZ, RZ, R13, P6 ;  /* 0x000000ffff17d224 */ /* 0x000fe200030e060d */
[C---:B------:R-:W-:Y:S01]  /*07d0*/  @!P4 IADD3 R18, P6, PT, R8.reuse, 0x1000000, RZ ;  /* 0x010000000812c810 */ /* 0x040fe20007fde0ff */
[----:B------:R-:W4:Y:S02]  /*07e0*/  @!P5 LDG.E.64 R16, desc[UR4][R16.64+-0x7f7fe0] ;  /* 0x808020041010d981 */ /* 0x000f24000c1e1b00 */
[--C-:B------:R-:W-:Y:S01]  /*07f0*/  @!P4 IMAD.X R11, RZ, RZ, R9.reuse, P2 ;  /* 0x000000ffff0bc224 */ /* 0x100fe200010e0609 */
[----:B------:R-:W-:Y:S01]  /*0800*/  @!P3 IADD3 R6, P2, PT, R8, 0x1000000, RZ ;  /* 0x010000000806b810 */ /* 0x000fe20007f5e0ff */
[----:B------:R-:W-:Y:S01]  /*0810*/  @!P4 IMAD.X R19, RZ, RZ, R9, P6 ;  /* 0x000000ffff13c224 */ /* 0x000fe200030e0609 */
[----:B------:R-:W-:Y:S01]  /*0820*/  LOP3.LUT P6, RZ, R26, 0x3f0, R7, 0xc8, !PT ;  /* 0x000003f01aff7812 */ /* 0x000fe200078cc807 */
[----:B------:R-:W5:Y:S02]  /*0830*/  @!P5 LDG.E.64 R22, desc[UR4][R22.64+0x10040] ;  /* 0x010040041616d981 */ /* 0x000f64000c1e1b00 */
[----:B------:R-:W-:Y:S01]  /*0840*/  @!P3 IMAD.X R7, RZ, RZ, R9, P2 ;  /* 0x000000ffff07b224 */ /* 0x000fe200010e0609 */
[C---:B---3--:R-:W-:Y:S01]  /*0850*/  @P1 IADD3 R20, P2, PT, R12.reuse, 0x1000000, RZ ;  /* 0x010000000c141810 */ /* 0x048fe20007f5e0ff */
[----:B------:R-:W3:Y:S04]  /*0860*/  @!P4 LDG.E.64 R10, desc[UR4][R10.64+-0x7f7fe0] ;  /* 0x808020040a0ac981 */ /* 0x000ee8000c1e1b00 */
[--C-:B------:R-:W-:Y:S01]  /*0870*/  @P1 IMAD.X R21, RZ, RZ, R13.reuse, P2 ;  /* 0x000000ffff151224 */ /* 0x100fe200010e060d */
[----:B------:R-:W-:Y:S01]  /*0880*/  @P1 IADD3 R26, P2, PT, R12, 0x1000000, RZ ;  /* 0x010000000c1a1810 */ /* 0x000fe20007f5e0ff */
[----:B------:R-:W3:Y:S04]  /*0890*/  @!P4 LDG.E.64 R18, desc[UR4][R18.64+0x10040] ;  /* 0x010040041212c981 */ /* 0x000ee8000c1e1b00 */
[----:B------:R-:W-:Y:S01]  /*08a0*/  @P1 IMAD.X R27, RZ, RZ, R13, P2 ;  /* 0x000000ffff1b1224 */ /* 0x000fe200010e060d */
[----:B------:R-:W-:Y:S01]  /*08b0*/  ISETP.GE.U32.AND P2, PT, R0, 0x400, PT ;  /* 0x000004000000780c */ /* 0x000fe20003f46070 */
[----:B------:R-:W3:Y:S03]  /*08c0*/  @!P3 LDG.E.64 R6, desc[UR4][R6.64+0xe030] ;  /* 0x00e030040606b981 */ /* 0x000ee6000c1e1b00 */
[----:B------:R-:W-:Y:S01]  /*08d0*/  ISETP.LT.U32.AND P2, PT, R3, 0x3ff, !P2 ;  /* 0x000003ff0300780c */ /* 0x000fe20005741070 */
[----:B------:R-:W3:Y:S01]  /*08e0*/  @P1 LDG.E.64 R12, desc[UR4][R12.64+0x2010] ;  /* 0x002010040c0c1981 */ /* 0x000ee2000c1e1b00 */
[----:B------:R-:W-:-:S03]  /*08f0*/  P2R R4, PR, RZ, 0x40 ;  /* 0x00000040ff047803 */ /* 0x000fc60000000000 */
[----:B------:R-:W3:Y:S04]  /*0900*/  @P1 LDG.E.64 R20, desc[UR4][R20.64+-0x7f5fd0] ;  /* 0x80a0300414141981 */ /* 0x000ee8000c1e1b00 */
[----:B------:R-:W3:Y:S04]  /*0910*/  @P1 LDG.E.64 R26, desc[UR4][R26.64+0x12050] ;  /* 0x012050041a1a1981 */ /* 0x000ee8000c1e1b00 */
[----:B------:R-:W-:-:S05]  /*0920*/  @P2 IADD3 R28, P6, PT, R8, 0x1000000, RZ ;  /* 0x01000000081c2810 */ /* 0x000fca0007fde0ff */
[----:B------:R-:W-:Y:S01]  /*0930*/  @P2 IMAD.X R29, RZ, RZ, R9, P6 ;  /* 0x000000ffff1d2224 */ /* 0x000fe200030e0609 */
[----:B------:R-:W-:-:S05]  /*0940*/  @P2 IADD3 R14, P6, PT, R8, 0x1000000, RZ ;  /* 0x01000000080e2810 */ /* 0x000fca0007fde0ff */
[----:B------:R-:W-:Y:S01]  /*0950*/  @P2 IMAD.X R15, RZ, RZ, R9, P6 ;  /* 0x000000ffff0f2224 */ /* 0x000fe200030e0609 */
[----:B------:R-:W-:Y:S01]  /*0960*/  ISETP.NE.AND P6, PT, R4, RZ, PT ;  /* 0x000000ff0400720c */ /* 0x000fe20003fc5270 */
[----:B------:R-:W3:Y:S04]  /*0970*/  @P2 LDG.E.64 R28, desc[UR4][R28.64+-0x7f5fd0] ;  /* 0x80a030041c1c2981 */ /* 0x000ee8000c1e1b00 */
[----:B------:R-:W3:Y:S04]  /*0980*/  @!P4 LDG.E.64 R4, desc[UR4][R8.64] ;  /* 0x000000040804c981 */ /* 0x000ee8000c1e1b00 */
[----:B------:R-:W3:Y:S04]  /*0990*/  @P2 LDG.E.64 R14, desc[UR4][R14.64+0x12050] ;  /* 0x012050040e0e2981 */ /* 0x000ee8000c1e1b00 */
[----:B--2---:R0:W-:Y:S04]  /*09a0*/  @!P5 STS.64 [R2+0xa0], R24 ;  /* 0x0000a0180200d388 */ /* 0x0041e80000000a00 */
[----:B0-----:R-:W2:Y:S04]  /*09b0*/  @P2 LDG.E.64 R24, desc[UR4][R8.64+0x2010] ;  /* 0x0020100408182981 */ /* 0x001ea8000c1e1b00 */
[----:B------:R0:W-:Y:S04]  /*09c0*/  @P5 STS.64 [R2+0xac0], RZ ;  /* 0x000ac0ff02005388 */ /* 0x0001e80000000a00 */
[----:B------:R0:W-:Y:S04]  /*09d0*/  @P5 STS.64 [R2+0x14e0], RZ ;  /* 0x0014e0ff02005388 */ /* 0x0001e80000000a00 */
[----:B------:R0:W-:Y:S04]  /*09e0*/  @P4 STS.64 [R2+0x98], RZ ;  /* 0x000098ff02004388 */ /* 0x0001e80000000a00 */
[----:B------:R0:W-:Y:S04]  /*09f0*/  @P4 STS.64 [R2+0xab8], RZ ;  /* 0x000ab8ff02004388 */ /* 0x0001e80000000a00 */
[----:B------:R0:W-:Y:S04]  /*0a00*/  @P4 STS.64 [R2+0x14d8], RZ ;  /* 0x0014d8ff02004388 */ /* 0x0001e80000000a00 */
[----:B------:R0:W-:Y:S04]  /*0a10*/  @P3 STS.64 [R2+0x1448], RZ ;  /* 0x001448ff02003388 */ /* 0x0001e80000000a00 */
[----:B------:R0:W-:Y:S04]  /*0a20*/  @!P2 STS.64 [R2+0x128], RZ ;  /* 0x000128ff0200a388 */ /* 0x0001e80000000a00 */
[----:B------:R0:W-:Y:S04]  /*0a30*/  @!P2 STS.64 [R2+0xb48], RZ ;  /* 0x000b48ff0200a388 */ /* 0x0001e80000000a00 */
[----:B------:R0:W-:Y:S04]  /*0a40*/  @!P2 STS.64 [R2+0x1568], RZ ;  /* 0x001568ff0200a388 */ /* 0x0001e80000000a00 */
[----:B------:R0:W-:Y:S04]  /*0a50*/  @!P1 STS.64 [R2+0x130], RZ ;  /* 0x000130ff02009388 */ /* 0x0001e80000000a00 */
[----:B------:R0:W-:Y:S04]  /*0a60*/  @!P1 STS.64 [R2+0xb50], RZ ;  /* 0x000b50ff02009388 */ /* 0x0001e80000000a00 */
[----:B------:R0:W-:Y:S04]  /*0a70*/  @!P1 STS.64 [R2+0x1570], RZ ;  /* 0x001570ff02009388 */ /* 0x0001e80000000a00 */
[----:B----4-:R0:W-:Y:S04]  /*0a80*/  @!P5 STS.64 [R2+0xac0], R16 ;  /* 0x000ac0100200d388 */ /* 0x0101e80000000a00 */
[----:B-----5:R0:W-:Y:S04]  /*0a90*/  @!P5 STS.64 [R2+0x14e0], R22 ;  /* 0x0014e0160200d388 */ /* 0x0201e80000000a00 */
[----:B---3--:R0:W-:Y:S04]  /*0aa0*/  @!P4 STS.64 [R2+0xab8], R10 ;  /* 0x000ab80a0200c388 */ /* 0x0081e80000000a00 */
[----:B------:R0:W-:Y:S04]  /*0ab0*/  @!P4 STS.64 [R2+0x14d8], R18 ;  /* 0x0014d8120200c388 */ /* 0x0001e80000000a00 */
[----:B------:R0:W-:Y:S04]  /*0ac0*/  @!P3 STS.64 [R2+0x1448], R6 ;  /* 0x001448060200b388 */ /* 0x0001e80000000a00 */
[----:B------:R0:W-:Y:S04]  /*0ad0*/  @P1 STS.64 [R2+0x130], R12 ;  /* 0x0001300c02001388 */ /* 0x0001e80000000a00 */
[----:B------:R0:W-:Y:S04]  /*0ae0*/  @P1 STS.64 [R2+0xb50], R20 ;  /* 0x000b501402001388 */ /* 0x0001e80000000a00 */
[----:B------:R0:W-:Y:S04]  /*0af0*/  @P1 STS.64 [R2+0x1570], R26 ;  /* 0x0015701a02001388 */ /* 0x0001e80000000a00 */
[----:B------:R0:W-:Y:S04]  /*0b00*/  @P0 STS.64 [R2], RZ ;  /* 0x000000ff02000388 */ /* 0x0001e80000000a00 */
[----:B------:R0:W-:Y:S04]  /*0b10*/  @P2 STS.64 [R2+0xb48], R28 ;  /* 0x000b481c02002388 */ /* 0x0001e80000000a00 */
[----:B------:R0:W-:Y:S04]  /*0b20*/  @!P4 STS.64 [R2+0x98], R4 ;  /* 0x000098040200c388 */ /* 0x0001e80000000a00 */
[----:B------:R0:W-:Y:S04]  /*0b30*/  @P2 STS.64 [R2+0x1568], R14 ;  /* 0x0015680e02002388 */ /* 0x0001e80000000a00 */
[----:B--2---:R0:W-:Y:S01]  /*0b40*/  @P2 STS.64 [R2+0x128], R24 ;  /* 0x0001281802002388 */ /* 0x0041e20000000a00 */
[----:B------:R-:W-:Y:S06]  /*0b50*/  BAR.SYNC.DEFER_BLOCKING 0x0 ;  /* 0x0000000000007b1d */ /* 0x000fec0000010000 */
[----:B------:R-:W-:Y:S05]  /*0b60*/  @P6 EXIT ;  /* 0x000000000000694d */ /* 0x000fea0003800000 */
[----:B0-----:R-:W0:Y:S01]  /*0b70*/  S2R R27, SR_CTAID.X ;  /* 0x00000000001b7919 */ /* 0x001e220000002500 */
[----:B------:R-:W1:Y:S01]  /*0b80*/  LDC.64 R28, c[0x0][0x388] ;  /* 0x0000e200ff1c7b82 */ /* 0x000e620000000a00 */
[----:B------:R-:W2:Y:S01]  /*0b90*/  LDS.64 R12, [R2] ;  /* 0x00000000020c7984 */ /* 0x000ea20000000a00 */
[----:B0-----:R-:W-:-:S04]  /*0ba0*/  IMAD R5, R27, 0x1b, RZ ;  /* 0x0000001b1b057824 */ /* 0x001fc800078e02ff */
[----:B-1----:R-:W-:-:S05]  /*0bb0*/  IMAD.WIDE.U32 R28, R5, 0x8, R28 ;  /* 0x00000008051c7825 */ /* 0x002fca00078e001c */
[----:B------:R-:W2:Y:S04]  /*0bc0*/  LDG.E.64 R16, desc[UR4][R28.64+0x40] ;  /* 0x000040041c107981 */ /* 0x000ea8000c1e1b00 */
[----:B------:R-:W3:Y:S04]  /*0bd0*/  LDG.E.64 R18, desc[UR4][R28.64+0x38] ;  /* 0x000038041c127981 */ /* 0x000ee8000c1e1b00 */
[----:B------:R-:W4:Y:S04]  /*0be0*/  LDG.E.64 R8, desc[UR4][R28.64+0x30] ;  /* 0x000030041c087981 */ /* 0x000f28000c1e1b00 */
[----:B------:R-:W5:Y:S04]  /*0bf0*/  LDG.E.64 R22, desc[UR4][R28.64+0x28] ;  /* 0x000028041c167981 */ /* 0x000f68000c1e1b00 */
[----:B------:R-:W5:Y:S04]  /*0c00*/  LDG.E.64 R20, desc[UR4][R28.64+0x20] ;  /* 0x000020041c147981 */ /* 0x000f68000c1e1b00 */
[----:B------:R-:W5:Y:S04]  /*0c10*/  LDG.E.64 R6, desc[UR4][R28.64+0x18] ;  /* 0x000018041c067981 */ /* 0x000f68000c1e1b00 */
[----:B------:R-:W5:Y:S04]  /*0c20*/  LDG.E.64 R4, desc[UR4][R28.64+0x10] ;  /* 0x000010041c047981 */ /* 0x000f68000c1e1b00 */
[----:B------:R-:W5:Y:S04]  /*0c30*/  LDG.E.64 R10, desc[UR4][R28.64+0x8] ;  /* 0x000008041c0a7981 */ /* 0x000f68000c1e1b00 */
[----:B------:R-:W5:Y:S04]  /*0c40*/  LDG.E.64 R14, desc[UR4][R28.64] ;  /* 0x000000041c0e7981 */ /* 0x000f68000c1e1b00 */
[----:B------:R-:W5:Y:S01]  /*0c50*/  LDG.E.64 R24, desc[UR4][R28.64+0xc8] ;  /* 0x0000c8041c187981 */ /* 0x000f62000c1e1b00 */
[----:B--2---:R-:W-:-:S03]  /*0c60*/  DFMA R16, R16, R12, RZ ;  /* 0x0000000c1010722b */ /* 0x004fc600000000ff */
[----:B------:R-:W3:Y:S05]  /*0c70*/  LDS.64 R12, [R2+0x8] ;  /* 0x00000800020c7984 */ /* 0x000eea0000000a00 */
[----:B---3--:R-:W-:Y:S02]  /*0c80*/  DFMA R18, R18, R12, R16 ;  /* 0x0000000c1212722b */ /* 0x008fe40000000010 */
[----:B------:R-:W2:Y:S04]  /*0c90*/  LDG.E.64 R16, desc[UR4][R28.64+0x88] ;  /* 0x000088041c107981 */ /* 0x000ea8000c1e1b00 */
[----:B------:R-:W4:Y:S02]  /*0ca0*/  LDS.64 R12, [R2+0x10] ;  /* 0x00001000020c7984 */ /* 0x000f240000000a00 */
[----:B----4-:R-:W-:-:S02]  /*0cb0*/  DFMA R8, R8, R12, R18 ;  /* 0x0000000c0808722b */ /* 0x010fc40000000012 */
[----:B------:R-:W5:Y:S04]  /*0cc0*/  LDS.64 R12, [R2+0x90] ;  /* 0x00009000020c7984 */ /* 0x000f680000000a00 */
[----:B------:R-:W3:Y:S02]  /*0cd0*/  LDG.E.64 R18, desc[UR4][R28.64+0x80] ;  /* 0x000080041c127981 */ /* 0x000ee4000c1e1b00 */
[----:B-----5:R-:W-:Y:S02]  /*0ce0*/  DFMA R22, R22, R12, R8 ;  /* 0x0000000c1616722b */ /* 0x020fe40000000008 */
[----:B------:R-:W0:Y:S04]  /*0cf0*/  LDS.64 R12, [R2+0x98] ;  /* 0x00009800020c7984 */ /* 0x000e280000000a00 */
[----:B------:R-:W1:Y:S02]  /*0d00*/  LDS.64 R8, [R2+0xa0] ;  /* 0x0000a00002087984 */ /* 0x000e640000000a00 */
[----:B0-----:R-:W-:-:S02]  /*0d10*/  DFMA R20, R20, R12, R22 ;  /* 0x0000000c1414722b */ /* 0x001fc40000000016 */
[----:B------:R-:W0:Y:S04]  /*0d20*/  LDS.64 R12, [R2+0x120] ;  /* 0x00012000020c7984 */ /* 0x000e280000000a00 */
[----:B------:R-:W4:Y:S02]  /*0d30*/  LDG.E.64 R22, desc[UR4][R28.64+0x78] ;  /* 0x000078041c167981 */ /* 0x000f24000c1e1b00 */
[----:B-1----:R-:W-:Y:S02]  /*0d40*/  DFMA R8, R6, R8, R20 ;  /* 0x000000080608722b */ /* 0x002fe40000000014 */
[----:B------:R-:W1:Y:S04]  /*0d50*/  LDS.64 R6, [R2+0x128] ;  /* 0x0001280002067984 */ /* 0x000e680000000a00 */
[----:B------:R-:W5:Y:S02]  /*0d60*/  LDG.E.64 R20, desc[UR4][R28.64+0x70] ;  /* 0x000070041c147981 */ /* 0x000f64000c1e1b00 */
[----:B0-----:R-:W-:-:S02]  /*0d70*/  DFMA R12, R4, R12, R8 ;  /* 0x0000000c040c722b */ /* 0x001fc40000000008 */
[----:B------:R-:W0:Y:S04]  /*0d80*/  LDS.64 R8, [R2+0x130] ;  /* 0x0001300002087984 */ /* 0x000e280000000a00 */
[----:B------:R-:W5:Y:S02]  /*0d90*/  LDG.E.64 R4, desc[UR4][R28.64+0x68] ;  /* 0x000068041c047981 */ /* 0x000f64000c1e1b00 */
[----:B-1----:R-:W-:Y:S02]  /*0da0*/  DFMA R10, R10, R6, R12 ;  /* 0x000000060a0a722b */ /* 0x002fe4000000000c */
[----:B------:R-:W5:Y:S04]  /*0db0*/  LDG.E.64 R6, desc[UR4][R28.64+0x60] ;  /* 0x000060041c067981 */ /* 0x000f68000c1e1b00 */
[----:B------:R-:W2:Y:S02]  /*0dc0*/  LDS.64 R12, [R2+0xa20] ;  /* 0x000a2000020c7984 */ /* 0x000ea40000000a00 */
[----:B0-----:R-:W-:-:S02]  /*0dd0*/  DFMA R14, R14, R8, R10 ;  /* 0x000000080e0e722b */ /* 0x001fc4000000000a */
[----:B------:R-:W5:Y:S04]  /*0de0*/  LDG.E.64 R10, desc[UR4][R28.64+0x58] ;  /* 0x000058041c0a7981 */ /* 0x000f68000c1e1b00 */
[----:B------:R-:W5:Y:S02]  /*0df0*/  LDG.E.64 R8, desc[UR4][R28.64+0x50] ;  /* 0x000050041c087981 */ /* 0x000f64000c1e1b00 */
[----:B--2---:R-:W-:Y:S02]  /*0e00*/  DFMA R16, R16, R12, R14 ;  /* 0x0000000c1010722b */ /* 0x004fe4000000000e */
[----:B------:R-:W2:Y:S04]  /*0e10*/  LDG.E.64 R12, desc[UR4][R28.64+0x48] ;  /* 0x000048041c0c7981 */ /* 0x000ea8000c1e1b00 */
[----:B------:R-:W3:Y:S02]  /*0e20*/  LDS.64 R14, [R2+0xa28] ;  /* 0x000a2800020e7984 */ /* 0x000ee40000000a00 */
[----:B---3--:R-:W-:-:S02]  /*0e30*/  DFMA R18, R18, R14, R16 ;  /* 0x0000000e1212722b */ /* 0x008fc40000000010 */
[----:B------:R-:W4:Y:S04]  /*0e40*/  LDS.64 R16, [R2+0xa30] ;  /* 0x000a300002107984 */ /* 0x000f280000000a00 */
[----:B------:R-:W5:Y:S02]  /*0e50*/  LDS.64 R14, [R2+0xab0] ;  /* 0x000ab000020e7984 */ /* 0x000f640000000a00 */
[----:B----4-:R-:W-:Y:S02]  /*0e60*/  DFMA R22, R22, R16, R18 ;  /* 0x000000101616722b */ /* 0x010fe40000000012 */
[----:B------:R-:W0:Y:S04]  /*0e70*/  LDS.64 R16, [R2+0xab8] ;  /* 0x000ab80002107984 */ /* 0x000e280000000a00 */
[----:B------:R-:W3:Y:S02]  /*0e80*/  LDG.E.64 R18, desc[UR4][R28.64+0xd0] ;  /* 0x0000d0041c127981 */ /* 0x000ee4000c1e1b00 */
[----:B-----5:R-:W-:-:S02]  /*0e90*/  DFMA R20, R20, R14, R22 ;  /* 0x0000000e1414722b */ /* 0x020fc40000000016 */
[----:B------:R-:W1:Y:S04]  /*0ea0*/  LDS.64 R14, [R2+0xac0] ;  /* 0x000ac000020e7984 */ /* 0x000e680000000a00 */
[----:B------:R-:W4:Y:S02]  /*0eb0*/  LDG.E.64 R22, desc[UR4][R28.64+0xc0] ;  /* 0x0000c0041c167981 */ /* 0x000f24000c1e1b00 */
[----:B0-----:R-:W-:Y:S02]  /*0ec0*/  DFMA R16, R4, R16, R20 ;  /* 0x000000100410722b */ /* 0x001fe40000000014 */
[----:B------:R-:W0:Y:S04]  /*0ed0*/  LDS.64 R4, [R2+0xb40] ;  /* 0x000b400002047984 */ /* 0x000e280000000a00 */
[----:B------:R-:W-:Y:S02]  /*0ee0*/  LDS.64 R20, [R2+0xb50] ;  /* 0x000b500002147984 */ /* 0x000fe40000000a00 */
[----:B-1----:R-:W-:-:S02]  /*0ef0*/  DFMA R6, R6, R14, R16 ;  /* 0x0000000e0606722b */ /* 0x002fc40000000010 */
[----:B------:R-:W1:Y:S04]  /*0f00*/  LDS.64 R14, [R2+0xb48] ;  /* 0x000b4800020e7984 */ /* 0x000e680000000a00 */
[----:B------:R-:W3:Y:S02]  /*0f10*/  LDS.64 R16, [R2+0x1440] ;  /* 0x0014400002107984 */ /* 0x000ee40000000a00 */
[----:B0-----:R-:W-:Y:S02]  /*0f20*/  DFMA R10, R10, R4, R6 ;  /* 0x000000040a0a722b */ /* 0x001fe40000000006 */
[----:B------:R-:W5:Y:S04]  /*0f30*/  LDG.E.64 R4, desc[UR4][R28.64+0xb8] ;  /* 0x0000b8041c047981 */ /* 0x000f68000c1e1b00 */
[----:B------:R-:W5:Y:S02]  /*0f40*/  LDG.E.64 R6, desc[UR4][R28.64+0xb0] ;  /* 0x0000b0041c067981 */ /* 0x000f64000c1e1b00 */
[----:B-1----:R-:W-:-:S02]  /*0f50*/  DFMA R14, R8, R14, R10 ;  /* 0x0000000e080e722b */ /* 0x002fc4000000000a */
[----:B------:R-:W5:Y:S04]  /*0f60*/  LDG.E.64 R8, desc[UR4][R28.64+0xa8] ;  /* 0x0000a8041c087981 */ /* 0x000f68000c1e1b00 */
[----:B------:R-:W5:Y:S02]  /*0f70*/  LDG.E.64 R10, desc[UR4][R28.64+0xa0] ;  /* 0x0000a0041c0a7981 */ /* 0x000f64000c1e1b00 */
[----:B--2---:R-:W-:Y:S02]  /*0f80*/  DFMA R20, R12, R20, R14 ;  /* 0x000000140c14722b */ /* 0x004fe4000000000e */
[----:B------:R-:W2:Y:S04]  /*0f90*/  LDG.E.64 R12, desc[UR4][R28.64+0x98] ;  /* 0x000098041c0c7981 */ /* 0x000ea8000c1e1b00 */
[----:B------:R-:W2:Y:S01]  /*0fa0*/  LDG.E.64 R14, desc[UR4][R28.64+0x90] ;  /* 0x000090041c0e7981 */ /* 0x000ea2000c1e1b00 */
[----:B------:R-:W-:Y:S01]  /*0fb0*/  IMAD R0, R27, 0x100000, R0 ;  /* 0x001000001b007824 */ /* 0x000fe200078e0200 */
[----:B---3--:R-:W-:-:S02]  /*0fc0*/  DFMA R18, R18, R16, R20 ;  /* 0x000000101212722b */ /* 0x008fc40000000014 */
[----:B------:R-:W0:Y:S04]  /*0fd0*/  LDS.64 R16, [R2+0x1448] ;  /* 0x0014480002107984 */ /* 0x000e280000000a00 */
[----:B------:R-:W4:Y:S02]  /*0fe0*/  LDS.64 R20, [R2+0x1450] ;  /* 0x0014500002147984 */ /* 0x000f240000000a00 */
[----:B0-----:R-:W-:Y:S02]  /*0ff0*/  DFMA R24, R24, R16, R18 ;  /* 0x000000101818722b */ /* 0x001fe40000000012 */
[----:B------:R-:W5:Y:S04]  /*1000*/  LDS.64 R16, [R2+0x14d0] ;  /* 0x0014d00002107984 */ /* 0x000f680000000a00 */
[----:B------:R-:W0:Y:S02]  /*1010*/  LDS.64 R18, [R2+0x14d8] ;  /* 0x0014d80002127984 */ /* 0x000e240000000a00 */
[----:B----4-:R-:W-:-:S02]  /*1020*/  DFMA R20, R22, R20, R24 ;  /* 0x000000141614722b */ /* 0x010fc40000000018 */
[----:B------:R-:W1:Y:S04]  /*1030*/  LDS.64 R22, [R2+0x14e0] ;  /* 0x0014e00002167984 */ /* 0x000e680000000a00 */
[----:B------:R-:W3:Y:S02]  /*1040*/  LDS.64 R24, [R2+0x1560] ;  /* 0x0015600002187984 */ /* 0x000ee40000000a00 */
[----:B-----5:R-:W-:Y:S02]  /*1050*/  DFMA R16, R4, R16, R20 ;  /* 0x000000100410722b */ /* 0x020fe40000000014 */
[----:B------:R-:W2:Y:S04]  /*1060*/  LDS.64 R4, [R2+0x1568] ;  /* 0x0015680002047984 */ /* 0x000ea80000000a00 */
[----:B------:R-:W4:Y:S02]  /*1070*/  LDS.64 R20, [R2+0x1570] ;  /* 0x0015700002147984 */ /* 0x000f240000000a00 */
[----:B0-----:R-:W-:-:S08]  /*1080*/  DFMA R6, R6, R18, R16 ;  /* 0x000000120606722b */ /* 0x001fd00000000010 */
[----:B-1----:R-:W-:Y:S02]  /*1090*/  DFMA R8, R8, R22, R6 ;  /* 0x000000160808722b */ /* 0x002fe40000000006 */
[----:B------:R-:W0:Y:S06]  /*10a0*/  LDC.64 R6, c[0x0][0x390] ;  /* 0x0000e400ff067b82 */ /* 0x000e2c0000000a00 */
[----:B---3--:R-:W-:Y:S01]  /*10b0*/  DFMA R8, R10, R24, R8 ;  /* 0x000000180a08722b */ /* 0x008fe20000000008 */
[----:B------:R-:W-:-:S04]  /*10c0*/  IMAD R3, R3, 0x400, R0 ;  /* 0x0000040003037824 */ /* 0x000fc800078e0200 */
[----:B0-----:R-:W-:-:S03]  /*10d0*/  IMAD.WIDE.U32 R6, R3, 0x8, R6 ;  /* 0x0000000803067825 */ /* 0x001fc600078e0006 */
[----:B--2---:R-:W-:-:S08]  /*10e0*/  DFMA R4, R12, R4, R8 ;  /* 0x000000040c04722b */ /* 0x004fd00000000008 */
[----:B----4-:R-:W-:-:S07]  /*10f0*/  DFMA R4, R14, R20, R4 ;  /* 0x000000140e04722b */ /* 0x010fce0000000004 */
[----:B------:R-:W-:Y:S01]  /*1100*/  STG.E.64 desc[UR4][R6.64], R4 ;  /* 0x0000000406007986 */ /* 0x000fe2000c101b04 */
[----:B------:R-:W-:Y:S05]  /*1110*/  EXIT ;  /* 0x000000000000794d */ /* 0x000fea0003800000 */
.L_x_0:
[----:B------:R-:W-:-:S00]  /*1120*/  BRA `(.L_x_0) ;  /* 0xfffffffc00fc7947 */ /* 0x000fc0000383ffff */
[----:B------:R-:W-:-:S00]  /*1130*/  NOP ;  /* 0x0000000000007918 */ /* 0x000fc00000000000 */
        /* <DEDUP_REMOVED lines=12> */
.L_x_2:


//--------------------- .text._Z17simpleConvolutionPdS_S_ --------------------------
	.section	.text._Z17simpleConvolutionPdS_S_,"ax",@progbits
	.align	128
        .global         _Z17simpleConvolutionPdS_S_
        .type           _Z17simpleConvolutionPdS_S_,@function
        .size           _Z17simpleConvolutionPdS_S_,(.L_x_3 - _Z17simpleConvolutionPdS_S_)
        .other          _Z17simpleConvolutionPdS_S_,@"STO_CUDA_ENTRY STV_DEFAULT"
_Z17simpleConvolutionPdS_S_:
.text._Z17simpleConvolutionPdS_S_:
[----:B------:R-:W-:Y:S01]  /*0000*/  LDC R1, c[0x0][0x37c] ;  /* 0x0000df00ff017b82 */ /* 0x000fe20000000800 */
[----:B------:R-:W0:Y:S01]  /*0010*/  S2R R3, SR_TID.X ;  /* 0x0000000000037919 */ /* 0x000e220000002100 */
[----:B------:R-:W0:Y:S01]  /*0020*/  LDCU UR4, c[0x0][0x360] ;  /* 0x00006c00ff0477ac */ /* 0x000e220008000800 */
[----:B------:R-:W0:Y:S01]  /*0030*/  S2R R0, SR_CTAID.Y ;  /* 0x0000000000007919 */ /* 0x000e220000002600 */
[----:B------:R-:W1:Y:S01]  /*0040*/  LDCU UR5, c[0x0][0x364] ;  /* 0x00006c80ff0577ac */ /* 0x000e620008000800 */
[----:B------:R-:W1:Y:S01]  /*0050*/  S2R R2, SR_TID.Y ;  /* 0x0000000000027919 */ /* 0x000e620000002200 */
[----:B------:R-:W1:Y:S01]  /*0060*/  S2R R5, SR_CTAID.Z ;  /* 0x0000000000057919 */ /* 0x000e620000002700 */
[----:B0-----:R-:W-:Y:S02]  /*0070*/  IMAD R3, R0, UR4, R3 ;  /* 0x0000000400037c24 */ /* 0x001fe4000f8e0203 */
[----:B-1----:R-:W-:-:S05]  /*0080*/  IMAD R0, R5, UR5, R2 ;  /* 0x0000000505007c24 */ /* 0x002fca000f8e0202 */
[----:B------:R-:W-:-:S04]  /*0090*/  VIMNMX.U32 R2, PT, PT, R3, R0, !PT ;  /* 0x0000000003027248 */ /* 0x000fc80007fe0000 */
[----:B------:R-:W-:-:S13]  /*00a0*/  ISETP.GT.U32.AND P0, PT, R2, 0x3ff, PT ;  /* 0x000003ff0200780c */ /* 0x000fda0003f04070 */
[----:B------:R-:W-:Y:S05]  /*00b0*/  @P0 EXIT ;  /* 0x000000000000094d */ /* 0x000fea0003800000 */
[----:B------:R-:W0:Y:S01]  /*00c0*/  S2R R27, SR_CTAID.X ;  /* 0x00000000001b7919 */ /* 0x000e220000002500 */
[----:B------:R-:W1:Y:S01]  /*00d0*/  LDC.64 R4, c[0x0][0x380] ;  /* 0x0000e000ff047b82 */ /* 0x000e620000000a00 */
[----:B------:R-:W2:Y:S01]  /*00e0*/  LDCU.64 UR4, c[0x0][0x358] ;  /* 0x00006b00ff0477ac */ /* 0x000ea20008000a00 */
[----:B------:R-:W-:-:S06]  /*00f0*/  IMAD R2, R3, 0x402, R0 ;  /* 0x0000040203027824 */ /* 0x000fcc00078e0200 */
[----:B------:R-:W3:Y:S01]  /*0100*/  LDC.64 R6, c[0x0][0x388] ;  /* 0x0000e200ff067b82 */ /* 0x000ee20000000a00 */
[----:B-1----:R-:W-:-:S05]  /*0110*/  IMAD.WIDE.U32 R24, R2, 0x8, R4 ;  /* 0x0000000802187825 */ /* 0x002fca00078e0004 */
[----:B--2---:R-:W2:Y:S01]  /*0120*/  LDG.E.64 R10, desc[UR4][R24.64+0x8] ;  /* 0x00000804180a7981 */ /* 0x004ea2000c1e1b00 */
[----:B0-----:R-:W-:-:S03]  /*0130*/  IMAD R9, R27, 0x1b, RZ ;  /* 0x0000001b1b097824 */ /* 0x001fc600078e02ff */
[----:B------:R-:W4:Y:S01]  /*0140*/  LDG.E.64 R18, desc[UR4][R24.64+0x10] ;  /* 0x0000100418127981 */ /* 0x000f22000c1e1b00 */
[----:B---3--:R-:W-:-:S03]  /*0150*/  IMAD.WIDE.U32 R6, R9, 0x8, R6 ;  /* 0x0000000809067825 */ /* 0x008fc600078e0006 */
[----:B------:R-:W3:Y:S04]  /*0160*/  LDG.E.64 R8, desc[UR4][R24.64] ;  /* 0x0000000418087981 */ /* 0x000ee8000c1e1b00 */
[----:B------:R-:W3:Y:S04]  /*0170*/  LDG.E.64 R22, desc[UR4][R6.64+0x40] ;  /* 0x0000400406167981 */ /* 0x000ee8000c1e1b00 */
[----:B------:R-:W2:Y:S04]  /*0180*/  LDG.E.64 R12, desc[UR4][R6.64+0x38] ;  /* 0x00003804060c7981 */ /* 0x000ea8000c1e1b00 */
[----:B------:R-:W4:Y:S04]  /*0190*/  LDG.E.64 R20, desc[UR4][R6.64+0x30] ;  /* 0x0000300406147981 */ /* 0x000f28000c1e1b00 */
[----:B------:R-:W5:Y:S04]  /*01a0*/  LDG.E.64 R14, desc[UR4][R24.64+0x2010] ;  /* 0x00201004180e7981 */ /* 0x000f68000c1e1b00 */
[----:B------:R-:W5:Y:S01]  /*01b0*/  LDG.E.64 R16, desc[UR4][R6.64+0x28] ;  /* 0x0000280406107981 */ /* 0x000f62000c1e1b00 */
[----:B---3--:R-:W-:-:S03]  /*01c0*/  DFMA R8, R22, R8, RZ ;  /* 0x000000081608722b */ /* 0x008fc600000000ff */
[----:B------:R-:W3:Y:S05]  /*01d0*/  LDG.E.64 R22, desc[UR4][R24.64+0x2020] ;  /* 0x0020200418167981 */ /* 0x000eea000c1e1b00 */
[----:B--2---:R-:W-:Y:S01]  /*01e0*/  DFMA R8, R12, R10, R8 ;  /* 0x0000000a0c08722b */ /* 0x004fe20000000008 */
[----:B------:R-:W2:Y:S04]  /*01f0*/  LDG.E.64 R10, desc[UR4][R24.64+0x2018] ;  /* 0x00201804180a7981 */ /* 0x000ea8000c1e1b00 */
[----:B------:R-:W2:Y:S03]  /*0200*/  LDG.E.64 R12, desc[UR4][R6.64+0x20] ;  /* 0x00002004060c7981 */ /* 0x000ea6000c1e1b00 */
[----:B----4-:R-:W-:-:S02]  /*0210*/  DFMA R18, R20, R18, R8 ;  /* 0x000000121412722b */ /* 0x010fc40000000008 */
[----:B------:R-:W3:Y:S04]  /*0220*/  LDG.E.64 R8, desc[UR4][R6.64+0x18] ;  /* 0x0000180406087981 */ /* 0x000ee8000c1e1b00 */
[----:B------:R-:W4:Y:S02]  /*0230*/  LDG.E.64 R20, desc[UR4][R6.64] ;  /* 0x0000000406147981 */ /* 0x000f24000c1e1b00 */
[----:B-----5:R-:W-:Y:S02]  /*0240*/  DFMA R16, R16, R14, R18 ;  /* 0x0000000e1010722b */ /* 0x020fe40000000012 */
[----:B------:R-:W5:Y:S04]  /*0250*/  LDG.E.64 R14, desc[UR4][R24.64+0x4020] ;  /* 0x00402004180e7981 */ /* 0x000f68000c1e1b00 */
[----:B------:R-:W5:Y:S02]  /*0260*/  LDG.E.64 R18, desc[UR4][R6.64+0x10] ;  /* 0x0000100406127981 */ /* 0x000f64000c1e1b00 */
[----:B--2---:R-:W-:-:S02]  /*0270*/  DFMA R16, R12, R10, R16 ;  /* 0x0000000a0c10722b */ /* 0x004fc40000000010 */
[----:B------:R-:W2:Y:S04]  /*0280*/  LDG.E.64 R10, desc[UR4][R24.64+0x4028] ;  /* 0x00402804180a7981 */ /* 0x000ea8000c1e1b00 */
[----:B------:R-:W2:Y:S02]  /*0290*/  LDG.E.64 R12, desc[UR4][R6.64+0x8] ;  /* 0x00000804060c7981 */ /* 0x000ea4000c1e1b00 */
[----:B---3--:R-:W-:Y:S02]  /*02a0*/  DFMA R22, R8, R22, R16 ;  /* 0x000000160816722b */ /* 0x008fe40000000010 */
[----:B------:R-:W4:Y:S01]  /*02b0*/  LDG.E.64 R16, desc[UR4][R24.64+0x4030] ;  /* 0x0040300418107981 */ /* 0x000f22000c1e1b00 */
[----:B------:R-:W-:-:S04]  /*02c0*/  IADD3 R8, P0, PT, R24, 0x1000000, RZ ;  /* 0x0100000018087810 */ /* 0x000fc80007f1e0ff */
[----:B------:R-:W-:Y:S01]  /*02d0*/  IADD3.X R9, PT, PT, RZ, R25, RZ, P0, !PT ;  /* 0x00000019ff097210 */ /* 0x000fe200007fe4ff */
[----:B-----5:R-:W-:Y:S01]  /*02e0*/  DFMA R22, R18, R14, R22 ;  /* 0x0000000e1216722b */ /* 0x020fe20000000016 */
[----:B------:R-:W3:Y:S04]  /*02f0*/  LDG.E.64 R14, desc[UR4][R6.64+0x88] ;  /* 0x00008804060e7981 */ /* 0x000ee8000c1e1b00 */
[----:B------:R-:W3:Y:S03]  /*0300*/  LDG.E.64 R18, desc[UR4][R8.64+-0x7f7fe0] ;  /* 0x8080200408127981 */ /* 0x000ee6000c1e1b00 */
[----:B--2---:R-:W-:Y:S01]  /*0310*/  DFMA R22, R12, R10, R22 ;  /* 0x0000000a0c16722b */ /* 0x004fe20000000016 */
[----:B------:R-:W2:Y:S04]  /*0320*/  LDG.E.64 R10, desc[UR4][R6.64+0x80] ;  /* 0x00008004060a7981 */ /* 0x000ea8000c1e1b00 */
[----:B------:R-:W2:Y:S03]  /*0330*/  LDG.E.64 R12, desc[UR4][R8.64+-0x7f7fd8] ;  /* 0x80802804080c7981 */ /* 0x000ea6000c1e1b00 */
[----:B----4-:R-:W-:Y:S01]  /*0340*/  DFMA R20, R20, R16, R22 ;  /* 0x000000101414722b */ /* 0x010fe20000000016 */
[----:B------:R-:W-:Y:S01]  /*0350*/  IADD3 R17, PT, PT, R2, 0x402, RZ ;  /* 0x0000040202117810 */ /* 0x000fe20007ffe0ff */
[----:B------:R-:W4:Y:S04]  /*0360*/  LDG.E.64 R22, desc[UR4][R6.64+0x70] ;  /* 0x0000700406167981 */ /* 0x000f28000c1e1b00 */
[----:B------:R-:W-:-:S02]  /*0370*/  IMAD.WIDE.U32 R16, R17, 0x8, R4 ;  /* 0x0000000811107825 */ /* 0x000fc400078e0004 */
[----:B---3--:R-:W-:Y:S01]  /*0380*/  DFMA R14, R14, R18, R20 ;  /* 0x000000120e0e722b */ /* 0x008fe20000000014 */
[----:B------:R-:W3:Y:S01]  /*0390*/  LDG.E.64 R18, desc[UR4][R6.64+0x78] ;  /* 0x0000780406127981 */ /* 0x000ee2000c1e1b00 */
[----:B------:R-:W-:-:S03]  /*03a0*/  IADD3 R16, P0, PT, R16, 0x1000000, RZ ;  /* 0x0100000010107810 */ /* 0x000fc60007f1e0ff */
[----:B------:R-:W3:Y:S01]  /*03b0*/  LDG.E.64 R20, desc[UR4][R8.64+-0x7f7fd0] ;  /* 0x8080300408147981 */ /* 0x000ee2000c1e1b00 */
[----:B------:R-:W-:-:S05]  /*03c0*/  IADD3.X R17, PT, PT, RZ, R17, RZ, P0, !PT ;  /* 0x00000011ff117210 */ /* 0x000fca00007fe4ff */
[----:B------:R-:W4:Y:S01]  /*03d0*/  LDG.E.64 R24, desc[UR4][R16.64+-0x7f7fe0] ;  /* 0x8080200410187981 */ /* 0x000f22000c1e1b00 */
[----:B------:R-:W-:-:S05]  /*03e0*/  IADD3 R29, PT, PT, R2, 0x804, RZ ;  /* 0x00000804021d7810 */ /* 0x000fca0007ffe0ff */
[----:B------:R-:W-:Y:S02]  /*03f0*/  IMAD.WIDE.U32 R4, R29, 0x8, R4 ;  /* 0x000000081d047825 */ /* 0x000fe400078e0004 */
[----:B------:R-:W5:Y:S01]  /*0400*/  LDG.E.64 R28, desc[UR4][R6.64+0xa8] ;  /* 0x0000a804061c7981 */ /* 0x000f62000c1e1b00 */
[----:B------:R-:W-:-:S04]  /*0410*/  IADD3 R4, P0, PT, R4, 0x1000000, RZ ;  /* 0x0100000004047810 */ /* 0x000fc80007f1e0ff */
[----:B------:R-:W-:Y:S01]  /*0420*/  IADD3.X R5, PT, PT, RZ, R5, RZ, P0, !PT ;  /* 0x00000005ff057210 */ /* 0x000fe200007fe4ff */
[----:B--2---:R-:W-:Y:S01]  /*0430*/  DFMA R10, R10, R12, R14 ;  /* 0x0000000c0a0a722b */ /* 0x004fe2000000000e */
[----:B------:R-:W2:Y:S04]  /*0440*/  LDG.E.64 R12, desc[UR4][R6.64+0x68] ;  /* 0x00006804060c7981 */ /* 0x000ea8000c1e1b00 */
[----:B------:R-:W2:Y:S03]  /*0450*/  LDG.E.64 R14, desc[UR4][R16.64+-0x7f7fd8] ;  /* 0x80802804100e7981 */ /* 0x000ea6000c1e1b00 */
[----:B---3--:R-:W-:Y:S01]  /*0460*/  DFMA R10, R18, R20, R10 ;  /* 0x00000014120a722b */ /* 0x008fe2000000000a */
[----:B------:R-:W3:Y:S04]  /*0470*/  LDG.E.64 R20, desc[UR4][R6.64+0x60] ;  /* 0x0000600406147981 */ /* 0x000ee8000c1e1b00 */
[----:B------:R-:W3:Y:S03]  /*0480*/  LDG.E.64 R18, desc[UR4][R16.64+-0x7f7fd0] ;  /* 0x8080300410127981 */ /* 0x000ee6000c1e1b00 */
[----:B----4-:R-:W-:Y:S01]  /*0490*/  DFMA R24, R22, R24, R10 ;  /* 0x000000181618722b */ /* 0x010fe2000000000a */
[----:B------:R-:W4:Y:S04]  /*04a0*/  LDG.E.64 R22, desc[UR4][R6.64+0x58] ;  /* 0x0000580406167981 */ /* 0x000f28000c1e1b00 */
[----:B------:R-:W4:Y:S03]  /*04b0*/  LDG.E.64 R10, desc[UR4][R4.64+-0x7f7fe0] ;  /* 0x80802004040a7981 */ /* 0x000f26000c1e1b00 */
        /* <DEDUP_REMOVED lines=17> */
[----:B------:R-:W4:Y:S04]  /*05d0*/  LDG.E.64 R22, desc[UR4][R16.64+0x10040] ;  /* 0x0100400410167981 */ /* 0x000f28000c1e1b00 */
[----:B------:R-:W5:Y:S01]  /*05e0*/  LDG.E.64 R8, desc[UR4][R4.64+0x10040] ;  /* 0x0100400404087981 */ /* 0x000f62000c1e1b00 */
[----:B--2---:R-:W-:-:S03]  /*05f0*/  DFMA R24, R14, R12, R24 ;  /* 0x0000000c0e18722b */ /* 0x004fc60000000018 */
[----:B------:R-:W2:Y:S04]  /*0600*/  LDG.E.64 R12, desc[UR4][R6.64+0xb0] ;  /* 0x0000b004060c7981 */ /* 0x000ea8000c1e1b00 */
[----:B------:R-:W2:Y:S04]  /*0610*/  LDG.E.64 R14, desc[UR4][R16.64+0x10048] ;  /* 0x01004804100e7981 */ /* 0x000ea8000c1e1b00 */
[----:B------:R-:W5:Y:S01]  /*0620*/  LDG.E.64 R16, desc[UR4][R16.64+0x10050] ;  /* 0x0100500410107981 */ /* 0x000f62000c1e1b00 */
[----:B---3--:R-:W-:-:S03]  /*0630*/  DFMA R20, R18, R20, R24 ;  /* 0x000000141214722b */ /* 0x008fc60000000018 */
[----:B------:R-:W3:Y:S04]  /*0640*/  LDG.E.64 R18, desc[UR4][R6.64+0xa0] ;  /* 0x0000a00406127981 */ /* 0x000ee8000c1e1b00 */
[----:B------:R-:W3:Y:S01]  /*0650*/  LDG.E.64 R24, desc[UR4][R6.64+0x90] ;  /* 0x0000900406187981 */ /* 0x000ee2000c1e1b00 */
[----:B----4-:R-:W-:-:S03]  /*0660*/  DFMA R10, R10, R22, R20 ;  /* 0x000000160a0a722b */ /* 0x010fc60000000014 */
[----:B------:R-:W4:Y:S04]  /*0670*/  LDG.E.64 R20, desc[UR4][R6.64+0x98] ;  /* 0x0000980406147981 */ /* 0x000f28000c1e1b00 */
[----:B------:R-:W4:Y:S04]  /*0680*/  LDG.E.64 R22, desc[UR4][R4.64+0x10048] ;  /* 0x0100480404167981 */ /* 0x000f28000c1e1b00 */
[----:B------:R-:W4:Y:S01]  /*0690*/  LDG.E.64 R4, desc[UR4][R4.64+0x10050] ;  /* 0x0100500404047981 */ /* 0x000f22000c1e1b00 */
[----:B------:R-:W-:-:S04]  /*06a0*/  LEA R0, R27, R0, 0x14 ;  /* 0x000000001b007211 */ /* 0x000fc800078ea0ff */
[----:B------:R-:W-:Y:S01]  /*06b0*/  LEA R3, R3, R0, 0xa ;  /* 0x0000000003037211 */ /* 0x000fe200078e50ff */
[----:B--2---:R-:W-:-:S08]  /*06c0*/  DFMA R10, R12, R14, R10 ;  /* 0x0000000e0c0a722b */ /* 0x004fd0000000000a */
[----:B-----5:R-:W-:Y:S02]  /*06d0*/  DFMA R16, R28, R16, R10 ;  /* 0x000000101c10722b */ /* 0x020fe4000000000a */
[----:B------:R-:W0:Y:S06]  /*06e0*/  LDC.64 R10, c[0x0][0x390] ;  /* 0x0000e400ff0a7b82 */ /* 0x000e2c0000000a00 */
[----:B---3--:R-:W-:-:S08]  /*06f0*/  DFMA R8, R18, R8, R16 ;  /* 0x000000081208722b */ /* 0x008fd00000000010 */
[----:B----4-:R-:W-:-:S08]  /*0700*/  DFMA R8, R20, R22, R8 ;  /* 0x000000161408722b */ /* 0x010fd00000000008 */
[----:B------:R-:W-:Y:S01]  /*0710*/  DFMA R8, R24, R4, R8 ;  /* 0x000000041808722b */ /* 0x000fe20000000008 */
[----:B0-----:R-:W-:-:S06]  /*0720*/  IMAD.WIDE.U32 R10, R3, 0x8, R10 ;  /* 0x00000008030a7825 */ /* 0x001fcc00078e000a */
[----:B------:R-:W-:Y:S01]  /*0730*/  STG.E.64 desc[UR4][R10.64], R8 ;  /* 0x000000080a007986 */ /* 0x000fe2000c101b04 */
[----:B------:R-:W-:Y:S05]  /*0740*/  EXIT ;  /* 0x000000000000794d */ /* 0x000fea0003800000 */
.L_x_1:
        /* <DEDUP_REMOVED lines=11> */
.L_x_3:


//--------------------- .nv.shared._Z16tiledConvolutionPdS_S_ --------------------------
	.section	.nv.shared._Z16tiledConvolutionPdS_S_,"aw",@nobits
	.sectionflags	@""
	.align	8
.nv.shared._Z16tiledConvolutionPdS_S_:
	.zero		8800


//--------------------- .nv.shared.reserved.0     --------------------------
	.section	.nv.shared.reserved.0,"aw",@nobits
	.weak		__nv_reservedSMEM_offset_0_alias
	.size		__nv_reservedSMEM_offset_0_alias, 0, 64
	.other		__nv_reservedSMEM_offset_0_alias,@"STO_CUDA_RESERVED_SHARED STV_DEFAULT"
__nv_reservedSMEM_offset_0_alias:
	.zero		0
	.zero		64


//--------------------- .nv.constant0._Z16tiledConvolutionPdS_S_ --------------------------
	.section	.nv.constant0._Z16tiledConvolutionPdS_S_,"a",@progbits
	.sectionflags	@""
	.align	4
.nv.constant0._Z16tiledConvolutionPdS_S_:
	.zero		920


//--------------------- .nv.constant0._Z17simpleConvolutionPdS_S_ --------------------------
	.section	.nv.constant0._Z17simpleConvolutionPdS_S_,"a",@progbits
	.sectionflags	@""
	.align	4
.nv.constant0._Z17simpleConvolutionPdS_S_:
	.zero		920


//--------------------- SYMBOLS --------------------------

	.type		.nv.reservedSmem.offset0,@object
	.size		.nv.reservedSmem.offset0,0x4
	.type		.nv.reservedSmem.cap,@object
	.size		.nv.reservedSmem.cap,0x4
